//
// Generated by NVIDIA NVVM Compiler
//
// Compiler Build ID: CL-36424714
// Cuda compilation tools, release 13.0, V13.0.88
// Based on NVVM 20.0.0
//

.version 9.0
.target sm_100
.address_size 64

	// .globl	_Z18calculateDistancesPfS_S_S_S_i
.const .align 4 .b8 gaussianKernel[36] = {0, 0, 128, 61, 0, 0, 0, 62, 0, 0, 128, 61, 0, 0, 0, 62, 0, 0, 128, 62, 0, 0, 0, 62, 0, 0, 128, 61, 0, 0, 0, 62, 0, 0, 128, 61};
// _ZZ12gaussianBlurPfS_iiE4tile has been demoted

.visible .entry _Z18calculateDistancesPfS_S_S_S_i(
	.param .u64 .ptr .align 1 _Z18calculateDistancesPfS_S_S_S_i_param_0,
	.param .u64 .ptr .align 1 _Z18calculateDistancesPfS_S_S_S_i_param_1,
	.param .u64 .ptr .align 1 _Z18calculateDistancesPfS_S_S_S_i_param_2,
	.param .u64 .ptr .align 1 _Z18calculateDistancesPfS_S_S_S_i_param_3,
	.param .u64 .ptr .align 1 _Z18calculateDistancesPfS_S_S_S_i_param_4,
	.param .u32 _Z18calculateDistancesPfS_S_S_S_i_param_5
)
{
	.reg .pred 	%p<2>;
	.reg .b32 	%r<6>;
	.reg .b32 	%f<10>;
	.reg .b64 	%rd<17>;

	ld.param.u64 	%rd1, [_Z18calculateDistancesPfS_S_S_S_i_param_0];
	ld.param.u64 	%rd2, [_Z18calculateDistancesPfS_S_S_S_i_param_1];
	ld.param.u64 	%rd3, [_Z18calculateDistancesPfS_S_S_S_i_param_2];
	ld.param.u64 	%rd4, [_Z18calculateDistancesPfS_S_S_S_i_param_3];
	ld.param.u64 	%rd5, [_Z18calculateDistancesPfS_S_S_S_i_param_4];
	ld.param.u32 	%r2, [_Z18calculateDistancesPfS_S_S_S_i_param_5];
	mov.u32 	%r3, %ctaid.x;
	mov.u32 	%r4, %ntid.x;
	mov.u32 	%r5, %tid.x;
	mad.lo.s32 	%r1, %r3, %r4, %r5;
	setp.ge.s32 	%p1, %r1, %r2;
	@%p1 bra 	$L__BB0_2;
	cvta.to.global.u64 	%rd6, %rd1;
	cvta.to.global.u64 	%rd7, %rd2;
	cvta.to.global.u64 	%rd8, %rd3;
	cvta.to.global.u64 	%rd9, %rd4;
	cvta.to.global.u64 	%rd10, %rd5;
	mul.wide.s32 	%rd11, %r1, 4;
	add.s64 	%rd12, %rd6, %rd11;
	ld.global.f32 	%f1, [%rd12];
	add.s64 	%rd13, %rd7, %rd11;
	ld.global.f32 	%f2, [%rd13];
	add.s64 	%rd14, %rd8, %rd11;
	ld.global.f32 	%f3, [%rd14];
	add.s64 	%rd15, %rd9, %rd11;
	ld.global.f32 	%f4, [%rd15];
	sub.f32 	%f5, %f3, %f1;
	sub.f32 	%f6, %f4, %f2;
	mul.f32 	%f7, %f6, %f6;
	fma.rn.f32 	%f8, %f5, %f5, %f7;
	sqrt.rn.f32 	%f9, %f8;
	add.s64 	%rd16, %rd10, %rd11;
	st.global.f32 	[%rd16], %f9;
$L__BB0_2:
	ret;

}
	// .globl	_Z12gaussianBlurPfS_ii
.visible .entry _Z12gaussianBlurPfS_ii(
	.param .u64 .ptr .align 1 _Z12gaussianBlurPfS_ii_param_0,
	.param .u64 .ptr .align 1 _Z12gaussianBlurPfS_ii_param_1,
	.param .u32 _Z12gaussianBlurPfS_ii_param_2,
	.param .u32 _Z12gaussianBlurPfS_ii_param_3
)
{
	.reg .pred 	%p<22>;
	.reg .b32 	%r<39>;
	.reg .b32 	%f<33>;
	.reg .b64 	%rd<18>;
	// demoted variable
	.shared .align 4 .b8 _ZZ12gaussianBlurPfS_iiE4tile[1296];
	ld.param.u64 	%rd4, [_Z12gaussianBlurPfS_ii_param_0];
	ld.param.u64 	%rd3, [_Z12gaussianBlurPfS_ii_param_1];
	ld.param.u32 	%r11, [_Z12gaussianBlurPfS_ii_param_2];
	ld.param.u32 	%r13, [_Z12gaussianBlurPfS_ii_param_3];
	cvta.to.global.u64 	%rd1, %rd4;
	mov.u32 	%r1, %tid.x;
	mov.u32 	%r2, %tid.y;
	mov.u32 	%r14, %ctaid.x;
	mov.u32 	%r3, %ntid.x;
	mad.lo.s32 	%r4, %r14, %r3, %r1;
	mov.u32 	%r15, %ctaid.y;
	mov.u32 	%r5, %ntid.y;
	mad.lo.s32 	%r16, %r15, %r5, %r2;
	setp.lt.s32 	%p2, %r4, %r11;
	setp.lt.s32 	%p3, %r16, %r13;
	and.pred  	%p1, %p2, %p3;
	mov.u32 	%r17, _ZZ12gaussianBlurPfS_iiE4tile;
	mad.lo.s32 	%r18, %r2, 72, %r17;
	add.s32 	%r7, %r18, 72;
	shl.b32 	%r19, %r1, 2;
	add.s32 	%r8, %r7, %r19;
	not.pred 	%p4, %p1;
	@%p4 bra 	$L__BB1_2;
	mad.lo.s32 	%r21, %r11, %r16, %r4;
	mul.wide.s32 	%rd5, %r21, 4;
	add.s64 	%rd6, %rd1, %rd5;
	ld.global.f32 	%f1, [%rd6];
	st.shared.f32 	[%r8+4], %f1;
	bra.uni 	$L__BB1_3;
$L__BB1_2:
	mov.b32 	%r20, 0;
	st.shared.u32 	[%r8+4], %r20;
$L__BB1_3:
	setp.ne.s32 	%p5, %r1, 0;
	mul.lo.s32 	%r9, %r11, %r16;
	cvt.s64.s32 	%rd7, %r9;
	cvt.s64.s32 	%rd8, %r4;
	add.s64 	%rd9, %rd8, %rd7;
	shl.b64 	%rd10, %rd9, 2;
	add.s64 	%rd2, %rd1, %rd10;
	@%p5 bra 	$L__BB1_7;
	setp.ge.s32 	%p6, %r16, %r13;
	setp.lt.s32 	%p7, %r4, 1;
	or.pred  	%p8, %p7, %p6;
	@%p8 bra 	$L__BB1_6;
	ld.global.f32 	%f2, [%rd2+-4];
	st.shared.f32 	[%r7], %f2;
	bra.uni 	$L__BB1_7;
$L__BB1_6:
	mov.b32 	%r22, 0;
	st.shared.u32 	[%r7], %r22;
$L__BB1_7:
	add.s32 	%r23, %r3, -1;
	setp.ne.s32 	%p9, %r1, %r23;
	@%p9 bra 	$L__BB1_11;
	setp.ge.s32 	%p10, %r16, %r13;
	add.s32 	%r24, %r4, 1;
	setp.ge.s32 	%p11, %r24, %r11;
	or.pred  	%p12, %p11, %p10;
	@%p12 bra 	$L__BB1_10;
	ld.global.f32 	%f3, [%rd2+4];
	st.shared.f32 	[%r8+8], %f3;
	bra.uni 	$L__BB1_11;
$L__BB1_10:
	mov.b32 	%r25, 0;
	st.shared.u32 	[%r8+8], %r25;
$L__BB1_11:
	setp.ne.s32 	%p13, %r2, 0;
	@%p13 bra 	$L__BB1_15;
	setp.ge.s32 	%p14, %r4, %r11;
	setp.eq.s32 	%p15, %r16, 0;
	or.pred  	%p16, %p15, %p14;
	@%p16 bra 	$L__BB1_14;
	add.s32 	%r30, %r16, -1;
	mad.lo.s32 	%r31, %r11, %r30, %r4;
	mul.wide.s32 	%rd11, %r31, 4;
	add.s64 	%rd12, %rd1, %rd11;
	ld.global.f32 	%f4, [%rd12];
	add.s32 	%r34, %r17, %r19;
	st.shared.f32 	[%r34+4], %f4;
	bra.uni 	$L__BB1_15;
$L__BB1_14:
	add.s32 	%r28, %r17, %r19;
	mov.b32 	%r29, 0;
	st.shared.u32 	[%r28+4], %r29;
$L__BB1_15:
	add.s32 	%r35, %r5, -1;
	setp.ne.s32 	%p17, %r2, %r35;
	@%p17 bra 	$L__BB1_19;
	setp.ge.s32 	%p18, %r4, %r11;
	add.s32 	%r10, %r16, 1;
	setp.ge.s32 	%p19, %r10, %r13;
	or.pred  	%p20, %p18, %p19;
	@%p20 bra 	$L__BB1_18;
	mad.lo.s32 	%r37, %r11, %r10, %r4;
	mul.wide.s32 	%rd13, %r37, 4;
	add.s64 	%rd14, %rd1, %rd13;
	ld.global.f32 	%f5, [%rd14];
	st.shared.f32 	[%r8+76], %f5;
	bra.uni 	$L__BB1_19;
$L__BB1_18:
	mov.b32 	%r36, 0;
	st.shared.u32 	[%r8+76], %r36;
$L__BB1_19:
	bar.sync 	0;
	@%p4 bra 	$L__BB1_21;
	ld.shared.f32 	%f6, [%r8+-72];
	ld.const.f32 	%f7, [gaussianKernel];
	fma.rn.f32 	%f8, %f6, %f7, 0f00000000;
	ld.shared.f32 	%f9, [%r8+-68];
	ld.const.f32 	%f10, [gaussianKernel+4];
	fma.rn.f32 	%f11, %f9, %f10, %f8;
	ld.shared.f32 	%f12, [%r8+-64];
	ld.const.f32 	%f13, [gaussianKernel+8];
	fma.rn.f32 	%f14, %f12, %f13, %f11;
	ld.shared.f32 	%f15, [%r8];
	ld.const.f32 	%f16, [gaussianKernel+12];
	fma.rn.f32 	%f17, %f15, %f16, %f14;
	ld.shared.f32 	%f18, [%r8+4];
	ld.const.f32 	%f19, [gaussianKernel+16];
	fma.rn.f32 	%f20, %f18, %f19, %f17;
	ld.shared.f32 	%f21, [%r8+8];
	ld.const.f32 	%f22, [gaussianKernel+20];
	fma.rn.f32 	%f23, %f21, %f22, %f20;
	ld.shared.f32 	%f24, [%r8+72];
	ld.const.f32 	%f25, [gaussianKernel+24];
	fma.rn.f32 	%f26, %f24, %f25, %f23;
	ld.shared.f32 	%f27, [%r8+76];
	ld.const.f32 	%f28, [gaussianKernel+28];
	fma.rn.f32 	%f29, %f27, %f28, %f26;
	ld.shared.f32 	%f30, [%r8+80];
	ld.const.f32 	%f31, [gaussianKernel+32];
	fma.rn.f32 	%f32, %f30, %f31, %f29;
	add.s32 	%r38, %r9, %r4;
	cvta.to.global.u64 	%rd15, %rd3;
	mul.wide.s32 	%rd16, %r38, 4;
	add.s64 	%rd17, %rd15, %rd16;
	st.global.f32 	[%rd17], %f32;
$L__BB1_21:
	ret;

}
	// .globl	_Z18activationFunctionPfS_i
.visible .entry _Z18activationFunctionPfS_i(
	.param .u64 .ptr .align 1 _Z18activationFunctionPfS_i_param_0,
	.param .u64 .ptr .align 1 _Z18activationFunctionPfS_i_param_1,
	.param .u32 _Z18activationFunctionPfS_i_param_2
)
{
	.reg .pred 	%p<2>;
	.reg .b32 	%r<8>;
	.reg .b32 	%f<15>;
	.reg .b64 	%rd<8>;

	ld.param.u64 	%rd1, [_Z18activationFunctionPfS_i_param_0];
	ld.param.u64 	%rd2, [_Z18activationFunctionPfS_i_param_1];
	ld.param.u32 	%r2, [_Z18activationFunctionPfS_i_param_2];
	mov.u32 	%r3, %ctaid.x;
	mov.u32 	%r4, %ntid.x;
	mov.u32 	%r5, %tid.x;
	mad.lo.s32 	%r1, %r3, %r4, %r5;
	setp.ge.s32 	%p1, %r1, %r2;
	@%p1 bra 	$L__BB2_2;
	cvta.to.global.u64 	%rd3, %rd1;
	cvta.to.global.u64 	%rd4, %rd2;
	mul.wide.s32 	%rd5, %r1, 4;
	add.s64 	%rd6, %rd3, %rd5;
	ld.global.f32 	%f1, [%rd6];
	fma.rn.f32 	%f2, %f1, 0fBBBB989D, 0f3F000000;
	cvt.sat.f32.f32 	%f3, %f2;
	mov.f32 	%f4, 0f4B400001;
	mov.f32 	%f5, 0f437C0000;
	fma.rm.f32 	%f6, %f3, %f5, %f4;
	add.f32 	%f7, %f6, 0fCB40007F;
	neg.f32 	%f8, %f7;
	fma.rn.f32 	%f9, %f1, 0fBFB8AA3B, %f8;
	fma.rn.f32 	%f10, %f1, 0fB2A57060, %f9;
	mov.b32 	%r6, %f6;
	shl.b32 	%r7, %r6, 23;
	mov.b32 	%f11, %r7;
	ex2.approx.ftz.f32 	%f12, %f10;
	fma.rn.f32 	%f13, %f12, %f11, 0f3F800000;
	rcp.rn.f32 	%f14, %f13;
	add.s64 	%rd7, %rd4, %rd5;
	st.global.f32 	[%rd7], %f14;
$L__BB2_2:
	ret;

}
	// .globl	_Z16normalizeVectorsPfS_S_S_i
.visible .entry _Z16normalizeVectorsPfS_S_S_i(
	.param .u64 .ptr .align 1 _Z16normalizeVectorsPfS_S_S_i_param_0,
	.param .u64 .ptr .align 1 _Z16normalizeVectorsPfS_S_S_i_param_1,
	.param .u64 .ptr .align 1 _Z16normalizeVectorsPfS_S_S_i_param_2,
	.param .u64 .ptr .align 1 _Z16normalizeVectorsPfS_S_S_i_param_3,
	.param .u32 _Z16normalizeVectorsPfS_S_S_i_param_4
)
{
	.local .align 8 .b8 	__local_depot3[8];
	.reg .b64 	%SP;
	.reg .b64 	%SPL;
	.reg .pred 	%p<3>;
	.reg .b32 	%r<9>;
	.reg .b32 	%f<15>;
	.reg .b64 	%rd<23>;

	mov.u64 	%SPL, __local_depot3;
	ld.param.u64 	%rd4, [_Z16normalizeVectorsPfS_S_S_i_param_0];
	ld.param.u64 	%rd5, [_Z16normalizeVectorsPfS_S_S_i_param_1];
	ld.param.u64 	%rd6, [_Z16normalizeVectorsPfS_S_S_i_param_2];
	ld.param.u64 	%rd7, [_Z16normalizeVectorsPfS_S_S_i_param_3];
	ld.param.u32 	%r2, [_Z16normalizeVectorsPfS_S_S_i_param_4];
	cvta.to.global.u64 	%rd1, %rd7;
	cvta.to.global.u64 	%rd2, %rd6;
	mov.u32 	%r3, %ctaid.x;
	mov.u32 	%r4, %ntid.x;
	mov.u32 	%r5, %tid.x;
	mad.lo.s32 	%r1, %r3, %r4, %r5;
	setp.ge.s32 	%p1, %r1, %r2;
	@%p1 bra 	$L__BB3_4;
	cvta.to.global.u64 	%rd8, %rd4;
	cvta.to.global.u64 	%rd9, %rd5;
	mul.wide.s32 	%rd10, %r1, 4;
	add.s64 	%rd11, %rd8, %rd10;
	ld.global.f32 	%f1, [%rd11];
	add.s64 	%rd3, %rd9, %rd10;
	ld.global.f32 	%f3, [%rd3];
	mul.f32 	%f4, %f3, %f3;
	fma.rn.f32 	%f5, %f1, %f1, %f4;
	sqrt.rn.f32 	%f2, %f5;
	setp.leu.f32 	%p2, %f2, 0f00000000;
	@%p2 bra 	$L__BB3_3;
	add.u64 	%rd16, %SPL, 0;
	mul.f32 	%f6, %f2, %f2;
	mul.f32 	%f7, %f6, 0fBF000000;
	st.local.f32 	[%rd16], %f6;
	ld.local.u64 	%rd17, [%rd16];
	shr.u64 	%rd18, %rd17, 1;
	sub.s64 	%rd19, 1597463007, %rd18;
	mov.b64 	{%r7, %r8}, %rd19;
	mov.b32 	%f8, %r7;
	mul.f32 	%f9, %f7, %f8;
	fma.rn.f32 	%f10, %f8, %f9, 0f3FC00000;
	mul.f32 	%f11, %f8, %f10;
	mul.f32 	%f12, %f1, %f11;
	add.s64 	%rd21, %rd2, %rd10;
	st.global.f32 	[%rd21], %f12;
	ld.global.f32 	%f13, [%rd3];
	mul.f32 	%f14, %f13, %f11;
	add.s64 	%rd22, %rd1, %rd10;
	st.global.f32 	[%rd22], %f14;
	bra.uni 	$L__BB3_4;
$L__BB3_3:
	add.s64 	%rd13, %rd2, %rd10;
	mov.b32 	%r6, 0;
	st.global.u32 	[%rd13], %r6;
	add.s64 	%rd14, %rd1, %rd10;
	st.global.u32 	[%rd14], %r6;
$L__BB3_4:
	ret;

}


// ===== COMPILED SASS (sm_100) =====

	.target	sm_100

	.elftype	@"ET_EXEC"


//--------------------- .note.nv.tkinfo           --------------------------
	.section	.note.nv.tkinfo,"",@"SHT_NOTE"
	.sectionflags	@"SHF_NOTE_NV_TKINFO"
	.tkinfo
        /*0018*/ 	.word	0x00000002
        /*0030*/ 	.string	""
        /*0030*/ 	.string	"ptxas"
        /*0030*/ 	.string	"Cuda compilation tools, release 13.0, V13.0.88"
        /*0030*/ 	.string	"Build cuda_13.0.r13.0/compiler.36424714_0"
        /*0030*/ 	.string	"-arch sm_100 -m 64 "



//--------------------- .note.nv.cuinfo           --------------------------
	.section	.note.nv.cuinfo,"",@"SHT_NOTE"
	.sectionflags	@"SHF_NOTE_NV_CUINFO"
        /*0018*/ 	.short	0x0002
        /*001a*/ 	.short	0x0064
        /*001c*/ 	.short	0x0082
	.zero		2


//--------------------- .nv.info                  --------------------------
	.section	.nv.info,"",@"SHT_CUDA_INFO"
	.align	4


	//----- nvinfo : EIATTR_REGCOUNT
	.align		4
        /*0000*/ 	.byte	0x04, 0x2f
        /*0002*/ 	.short	(.L_2 - .L_1)
	.align		4
.L_1:
        /*0004*/ 	.word	index@(_Z18calculateDistancesPfS_S_S_S_i)
        /*0008*/ 	.word	0x0000000f


	//----- nvinfo : EIATTR_FRAME_SIZE
	.align		4
.L_2:
        /*000c*/ 	.byte	0x04, 0x11
        /*000e*/ 	.short	(.L_4 - .L_3)
	.align		4
.L_3:
        /*0010*/ 	.word	index@($__internal_2_$__cuda_sm20_sqrt_rn_f32_slowpath)
        /*0014*/ 	.word	0x00000000


	//----- nvinfo : EIATTR_FRAME_SIZE
	.align		4
.L_4:
        /*0018*/ 	.byte	0x04, 0x11
        /*001a*/ 	.short	(.L_6 - .L_5)
	.align		4
.L_5:
        /*001c*/ 	.word	index@(_Z18calculateDistancesPfS_S_S_S_i)
        /*0020*/ 	.word	0x00000000


	//----- nvinfo : EIATTR_REGCOUNT
	.align		4
.L_6:
        /*0024*/ 	.byte	0x04, 0x2f
        /*0026*/ 	.short	(.L_8 - .L_7)
	.align		4
.L_7:
        /*0028*/ 	.word	index@(_Z12gaussianBlurPfS_ii)
        /*002c*/ 	.word	0x00000018


	//----- nvinfo : EIATTR_FRAME_SIZE
	.align		4
.L_8:
        /*0030*/ 	.byte	0x04, 0x11
        /*0032*/ 	.short	(.L_10 - .L_9)
	.align		4
.L_9:
        /*0034*/ 	.word	index@(_Z12gaussianBlurPfS_ii)
        /*0038*/ 	.word	0x00000000


	//----- nvinfo : EIATTR_REGCOUNT
	.align		4
.L_10:
        /*003c*/ 	.byte	0x04, 0x2f
        /*003e*/ 	.short	(.L_12 - .L_11)
	.align		4
.L_11:
        /*0040*/ 	.word	index@(_Z18activationFunctionPfS_i)
        /*0044*/ 	.word	0x0000000e


	//----- nvinfo : EIATTR_FRAME_SIZE
	.align		4
.L_12:
        /*0048*/ 	.byte	0x04, 0x11
        /*004a*/ 	.short	(.L_14 - .L_13)
	.align		4
.L_13:
        /*004c*/ 	.word	index@($__internal_1_$__cuda_sm20_rcp_rn_f32_slowpath)
        /*0050*/ 	.word	0x00000000


	//----- nvinfo : EIATTR_FRAME_SIZE
	.align		4
.L_14:
        /*0054*/ 	.byte	0x04, 0x11
        /*0056*/ 	.short	(.L_16 - .L_15)
	.align		4
.L_15:
        /*0058*/ 	.word	index@(_Z18activationFunctionPfS_i)
        /*005c*/ 	.word	0x00000000


	//----- nvinfo : EIATTR_REGCOUNT
	.align		4
.L_16:
        /*0060*/ 	.byte	0x04, 0x2f
        /*0062*/ 	.short	(.L_18 - .L_17)
	.align		4
.L_17:
        /*0064*/ 	.word	index@(_Z16normalizeVectorsPfS_S_S_i)
        /*0068*/ 	.word	0x0000000e


	//----- nvinfo : EIATTR_FRAME_SIZE
	.align		4
.L_18:
        /*006c*/ 	.byte	0x04, 0x11
        /*006e*/ 	.short	(.L_20 - .L_19)
	.align		4
.L_19:
        /*0070*/ 	.word	index@($__internal_0_$__cuda_sm20_sqrt_rn_f32_slowpath)
        /*0074*/ 	.word	0x00000008


	//----- nvinfo : EIATTR_FRAME_SIZE
	.align		4
.L_20:
        /*0078*/ 	.byte	0x04, 0x11
        /*007a*/ 	.short	(.L_22 - .L_21)
	.align		4
.L_21:
        /*007c*/ 	.word	index@(_Z16normalizeVectorsPfS_S_S_i)
        /*0080*/ 	.word	0x00000008


	//----- nvinfo : EIATTR_MIN_STACK_SIZE
	.align		4
.L_22:
        /*0084*/ 	.byte	0x04, 0x12
        /*0086*/ 	.short	(.L_24 - .L_23)
	.align		4
.L_23:
        /*0088*/ 	.word	index@(_Z16normalizeVectorsPfS_S_S_i)
        /*008c*/ 	.word	0x00000008


	//----- nvinfo : EIATTR_MIN_STACK_SIZE
	.align		4
.L_24:
        /*0090*/ 	.byte	0x04, 0x12
        /*0092*/ 	.short	(.L_26 - .L_25)
	.align		4
.L_25:
        /*0094*/ 	.word	index@(_Z18activationFunctionPfS_i)
        /*0098*/ 	.word	0x00000000


	//----- nvinfo : EIATTR_MIN_STACK_SIZE
	.align		4
.L_26:
        /*009c*/ 	.byte	0x04, 0x12
        /*009e*/ 	.short	(.L_28 - .L_27)
	.align		4
.L_27:
        /*00a0*/ 	.word	index@(_Z12gaussianBlurPfS_ii)
        /*00a4*/ 	.word	0x00000000


	//----- nvinfo : EIATTR_MIN_STACK_SIZE
	.align		4
.L_28:
        /*00a8*/ 	.byte	0x04, 0x12
        /*00aa*/ 	.short	(.L_30 - .L_29)
	.align		4
.L_29:
        /*00ac*/ 	.word	index@(_Z18calculateDistancesPfS_S_S_S_i)
        /*00b0*/ 	.word	0x00000000
.L_30:


//--------------------- .nv.compat                --------------------------
	.section	.nv.compat,"",@"SHT_CUDA_COMPAT_INFO"
	.align	4
        /*0000*/ 	.byte	0x02, 0x09, 0x00, 0x00, 0x02, 0x02, 0x01, 0x00, 0x02, 0x05, 0x05, 0x00, 0x03, 0x07, 0x01, 0x01
        /*0010*/ 	.byte	0x02, 0x03, 0x00, 0x00, 0x02, 0x06, 0x01, 0x00, 0x04, 0x0b, 0x08, 0x00, 0x01, 0x00, 0x00, 0x00
        /*0020*/ 	.byte	0x00, 0x00, 0x00, 0x00


//--------------------- .nv.info._Z16normalizeVectorsPfS_S_S_i --------------------------
	.section	.nv.info._Z16normalizeVectorsPfS_S_S_i,"",@"SHT_CUDA_INFO"
	.sectionflags	@""
	.align	4


	//----- nvinfo : EIATTR_CUDA_API_VERSION
	.align		4
        /*0000*/ 	.byte	0x04, 0x37
        /*0002*/ 	.short	(.L_32 - .L_31)
.L_31:
        /*0004*/ 	.word	0x00000082


	//----- nvinfo : EIATTR_KPARAM_INFO
	.align		4
.L_32:
        /*0008*/ 	.byte	0x04, 0x17
        /*000a*/ 	.short	(.L_34 - .L_33)
.L_33:
        /*000c*/ 	.word	0x00000000
        /*0010*/ 	.short	0x0004
        /*0012*/ 	.short	0x0020
        /*0014*/ 	.byte	0x00, 0xf0, 0x11, 0x00


	//----- nvinfo : EIATTR_KPARAM_INFO
	.align		4
.L_34:
        /*0018*/ 	.byte	0x04, 0x17
        /*001a*/ 	.short	(.L_36 - .L_35)
.L_35:
        /*001c*/ 	.word	0x00000000
        /*0020*/ 	.short	0x0003
        /*0022*/ 	.short	0x0018
        /*0024*/ 	.byte	0x00, 0xf5, 0x21, 0x00


	//----- nvinfo : EIATTR_KPARAM_INFO
	.align		4
.L_36:
        /*0028*/ 	.byte	0x04, 0x17
        /*002a*/ 	.short	(.L_38 - .L_37)
.L_37:
        /*002c*/ 	.word	0x00000000
        /*0030*/ 	.short	0x0002
        /*0032*/ 	.short	0x0010
        /*0034*/ 	.byte	0x00, 0xf5, 0x21, 0x00


	//----- nvinfo : EIATTR_KPARAM_INFO
	.align		4
.L_38:
        /*0038*/ 	.byte	0x04, 0x17
        /*003a*/ 	.short	(.L_40 - .L_39)
.L_39:
        /*003c*/ 	.word	0x00000000
        /*0040*/ 	.short	0x0001
        /*0042*/ 	.short	0x0008
        /*0044*/ 	.byte	0x00, 0xf5, 0x21, 0x00


	//----- nvinfo : EIATTR_KPARAM_INFO
	.align		4
.L_40:
        /*0048*/ 	.byte	0x04, 0x17
        /*004a*/ 	.short	(.L_42 - .L_41)
.L_41:
        /*004c*/ 	.word	0x00000000
        /*0050*/ 	.short	0x0000
        /*0052*/ 	.short	0x0000
        /*0054*/ 	.byte	0x00, 0xf5, 0x21, 0x00


	//----- nvinfo : EIATTR_SPARSE_MMA_MASK
	.align		4
.L_42:
        /*0058*/ 	.byte	0x03, 0x50
        /*005a*/ 	.short	0x0000


	//----- nvinfo : EIATTR_MAXREG_COUNT
	.align		4
        /*005c*/ 	.byte	0x03, 0x1b
        /*005e*/ 	.short	0x00ff


	//----- nvinfo : EIATTR_MERCURY_ISA_VERSION
	.align		4
        /*0060*/ 	.byte	0x03, 0x5f
        /*0062*/ 	.short	0x0101


	//----- nvinfo : EIATTR_VRC_CTA_INIT_COUNT
	.align		4
        /*0064*/ 	.byte	0x02, 0x4a
	.zero		1
	.zero		1


	//----- nvinfo : EIATTR_EXIT_INSTR_OFFSETS
	.align		4
        /*0068*/ 	.byte	0x04, 0x1c
        /*006a*/ 	.short	(.L_44 - .L_43)


	//   ....[0]....
.L_43:
        /*006c*/ 	.word	0x00000080


	//   ....[1]....
        /*0070*/ 	.word	0x00000330


	//   ....[2]....
        /*0074*/ 	.word	0x000003a0


	//----- nvinfo : EIATTR_CRS_STACK_SIZE
	.align		4
.L_44:
        /*0078*/ 	.byte	0x04, 0x1e
        /*007a*/ 	.short	(.L_46 - .L_45)
.L_45:
        /*007c*/ 	.word	0x00000000


	//----- nvinfo : EIATTR_CBANK_PARAM_SIZE
	.align		4
.L_46:
        /*0080*/ 	.byte	0x03, 0x19
        /*0082*/ 	.short	0x0024


	//----- nvinfo : EIATTR_PARAM_CBANK
	.align		4
        /*0084*/ 	.byte	0x04, 0x0a
        /*0086*/ 	.short	(.L_48 - .L_47)
	.align		4
.L_47:
        /*0088*/ 	.word	index@(.nv.constant0._Z16normalizeVectorsPfS_S_S_i)
        /*008c*/ 	.short	0x0380
        /*008e*/ 	.short	0x0024


	//----- nvinfo : EIATTR_SW_WAR
	.align		4
.L_48:
        /*0090*/ 	.byte	0x04, 0x36
        /*0092*/ 	.short	(.L_50 - .L_49)
.L_49:
        /*0094*/ 	.word	0x00000008
.L_50:


//--------------------- .nv.info._Z18activationFunctionPfS_i --------------------------
	.section	.nv.info._Z18activationFunctionPfS_i,"",@"SHT_CUDA_INFO"
	.sectionflags	@""
	.align	4


	//----- nvinfo : EIATTR_CUDA_API_VERSION
	.align		4
        /*0000*/ 	.byte	0x04, 0x37
        /*0002*/ 	.short	(.L_52 - .L_51)
.L_51:
        /*0004*/ 	.word	0x00000082


	//----- nvinfo : EIATTR_KPARAM_INFO
	.align		4
.L_52:
        /*0008*/ 	.byte	0x04, 0x17
        /*000a*/ 	.short	(.L_54 - .L_53)
.L_53:
        /*000c*/ 	.word	0x00000000
        /*0010*/ 	.short	0x0002
        /*0012*/ 	.short	0x0010
        /*0014*/ 	.byte	0x00, 0xf0, 0x11, 0x00


	//----- nvinfo : EIATTR_KPARAM_INFO
	.align		4
.L_54:
        /*0018*/ 	.byte	0x04, 0x17
        /*001a*/ 	.short	(.L_56 - .L_55)
.L_55:
        /*001c*/ 	.word	0x00000000
        /*0020*/ 	.short	0x0001
        /*0022*/ 	.short	0x0008
        /*0024*/ 	.byte	0x00, 0xf5, 0x21, 0x00


	//----- nvinfo : EIATTR_KPARAM_INFO
	.align		4
.L_56:
        /*0028*/ 	.byte	0x04, 0x17
        /*002a*/ 	.short	(.L_58 - .L_57)
.L_57:
        /*002c*/ 	.word	0x00000000
        /*0030*/ 	.short	0x0000
        /*0032*/ 	.short	0x0000
        /*0034*/ 	.byte	0x00, 0xf5, 0x21, 0x00


	//----- nvinfo : EIATTR_SPARSE_MMA_MASK
	.align		4
.L_58:
        /*0038*/ 	.byte	0x03, 0x50
        /*003a*/ 	.short	0x0000


	//----- nvinfo : EIATTR_MAXREG_COUNT
	.align		4
        /*003c*/ 	.byte	0x03, 0x1b
        /*003e*/ 	.short	0x00ff


	//----- nvinfo : EIATTR_MERCURY_ISA_VERSION
	.align		4
        /*0040*/ 	.byte	0x03, 0x5f
        /*0042*/ 	.short	0x0101


	//----- nvinfo : EIATTR_VRC_CTA_INIT_COUNT
	.align		4
        /*0044*/ 	.byte	0x02, 0x4a
	.zero		1
	.zero		1


	//----- nvinfo : EIATTR_EXIT_INSTR_OFFSETS
	.align		4
        /*0048*/ 	.byte	0x04, 0x1c
        /*004a*/ 	.short	(.L_60 - .L_59)


	//   ....[0]....
.L_59:
        /*004c*/ 	.word	0x00000070


	//   ....[1]....
        /*0050*/ 	.word	0x00000260


	//----- nvinfo : EIATTR_CRS_STACK_SIZE
	.align		4
.L_60:
        /*0054*/ 	.byte	0x04, 0x1e
        /*0056*/ 	.short	(.L_62 - .L_61)
.L_61:
        /*0058*/ 	.word	0x00000000


	//----- nvinfo : EIATTR_CBANK_PARAM_SIZE
	.align		4
.L_62:
        /*005c*/ 	.byte	0x03, 0x19
        /*005e*/ 	.short	0x0014


	//----- nvinfo : EIATTR_PARAM_CBANK
	.align		4
        /*0060*/ 	.byte	0x04, 0x0a
        /*0062*/ 	.short	(.L_64 - .L_63)
	.align		4
.L_63:
        /*0064*/ 	.word	index@(.nv.constant0._Z18activationFunctionPfS_i)
        /*0068*/ 	.short	0x0380
        /*006a*/ 	.short	0x0014


	//----- nvinfo : EIATTR_SW_WAR
	.align		4
.L_64:
        /*006c*/ 	.byte	0x04, 0x36
        /*006e*/ 	.short	(.L_66 - .L_65)
.L_65:
        /*0070*/ 	.word	0x00000008
.L_66:


//--------------------- .nv.info._Z12gaussianBlurPfS_ii --------------------------
	.section	.nv.info._Z12gaussianBlurPfS_ii,"",@"SHT_CUDA_INFO"
	.sectionflags	@""
	.align	4


	//----- nvinfo : EIATTR_CUDA_API_VERSION
	.align		4
        /*0000*/ 	.byte	0x04, 0x37
        /*0002*/ 	.short	(.L_68 - .L_67)
.L_67:
        /*0004*/ 	.word	0x00000082


	//----- nvinfo : EIATTR_KPARAM_INFO
	.align		4
.L_68:
        /*0008*/ 	.byte	0x04, 0x17
        /*000a*/ 	.short	(.L_70 - .L_69)
.L_69:
        /*000c*/ 	.word	0x00000000
        /*0010*/ 	.short	0x0003
        /*0012*/ 	.short	0x0014
        /*0014*/ 	.byte	0x00, 0xf0, 0x11, 0x00


	//----- nvinfo : EIATTR_KPARAM_INFO
	.align		4
.L_70:
        /*0018*/ 	.byte	0x04, 0x17
        /*001a*/ 	.short	(.L_72 - .L_71)
.L_71:
        /*001c*/ 	.word	0x00000000
        /*0020*/ 	.short	0x0002
        /*0022*/ 	.short	0x0010
        /*0024*/ 	.byte	0x00, 0xf0, 0x11, 0x00


	//----- nvinfo : EIATTR_KPARAM_INFO
	.align		4
.L_72:
        /*0028*/ 	.byte	0x04, 0x17
        /*002a*/ 	.short	(.L_74 - .L_73)
.L_73:
        /*002c*/ 	.word	0x00000000
        /*0030*/ 	.short	0x0001
        /*0032*/ 	.short	0x0008
        /*0034*/ 	.byte	0x00, 0xf5, 0x21, 0x00


	//----- nvinfo : EIATTR_KPARAM_INFO
	.align		4
.L_74:
        /*0038*/ 	.byte	0x04, 0x17
        /*003a*/ 	.short	(.L_76 - .L_75)
.L_75:
        /*003c*/ 	.word	0x00000000
        /*0040*/ 	.short	0x0000
        /*0042*/ 	.short	0x0000
        /*0044*/ 	.byte	0x00, 0xf5, 0x21, 0x00


	//----- nvinfo : EIATTR_SPARSE_MMA_MASK
	.align		4
.L_76:
        /*0048*/ 	.byte	0x03, 0x50
        /*004a*/ 	.short	0x0000


	//----- nvinfo : EIATTR_MAXREG_COUNT
	.align		4
        /*004c*/ 	.byte	0x03, 0x1b
        /*004e*/ 	.short	0x00ff


	//----- nvinfo : EIATTR_NUM_BARRIERS
	.align		4
        /*0050*/ 	.byte	0x02, 0x4c
        /*0052*/ 	.byte	0x01
	.zero		1


	//----- nvinfo : EIATTR_MERCURY_ISA_VERSION
	.align		4
        /*0054*/ 	.byte	0x03, 0x5f
        /*0056*/ 	.short	0x0101


	//----- nvinfo : EIATTR_VRC_CTA_INIT_COUNT
	.align		4
        /*0058*/ 	.byte	0x02, 0x4a
	.zero		1
	.zero		1


	//----- nvinfo : EIATTR_EXIT_INSTR_OFFSETS
	.align		4
        /*005c*/ 	.byte	0x04, 0x1c
        /*005e*/ 	.short	(.L_78 - .L_77)


	//   ....[0]....
.L_77:
        /*0060*/ 	.word	0x00000590


	//   ....[1]....
        /*0064*/ 	.word	0x00000730


	//----- nvinfo : EIATTR_CRS_STACK_SIZE
	.align		4
.L_78:
        /*0068*/ 	.byte	0x04, 0x1e
        /*006a*/ 	.short	(.L_80 - .L_79)
.L_79:
        /*006c*/ 	.word	0x00000000


	//----- nvinfo : EIATTR_CBANK_PARAM_SIZE
	.align		4
.L_80:
        /*0070*/ 	.byte	0x03, 0x19
        /*0072*/ 	.short	0x0018


	//----- nvinfo : EIATTR_PARAM_CBANK
	.align		4
        /*0074*/ 	.byte	0x04, 0x0a
        /*0076*/ 	.short	(.L_82 - .L_81)
	.align		4
.L_81:
        /*0078*/ 	.word	index@(.nv.constant0._Z12gaussianBlurPfS_ii)
        /*007c*/ 	.short	0x0380
        /*007e*/ 	.short	0x0018


	//----- nvinfo : EIATTR_SW_WAR
	.align		4
.L_82:
        /*0080*/ 	.byte	0x04, 0x36
        /*0082*/ 	.short	(.L_84 - .L_83)
.L_83:
        /*0084*/ 	.word	0x00000008
.L_84:


//--------------------- .nv.info._Z18calculateDistancesPfS_S_S_S_i --------------------------
	.section	.nv.info._Z18calculateDistancesPfS_S_S_S_i,"",@"SHT_CUDA_INFO"
	.sectionflags	@""
	.align	4


	//----- nvinfo : EIATTR_CUDA_API_VERSION
	.align		4
        /*0000*/ 	.byte	0x04, 0x37
        /*0002*/ 	.short	(.L_86 - .L_85)
.L_85:
        /*0004*/ 	.word	0x00000082


	//----- nvinfo : EIATTR_KPARAM_INFO
	.align		4
.L_86:
        /*0008*/ 	.byte	0x04, 0x17
        /*000a*/ 	.short	(.L_88 - .L_87)
.L_87:
        /*000c*/ 	.word	0x00000000
        /*0010*/ 	.short	0x0005
        /*0012*/ 	.short	0x0028
        /*0014*/ 	.byte	0x00, 0xf0, 0x11, 0x00


	//----- nvinfo : EIATTR_KPARAM_INFO
	.align		4
.L_88:
        /*0018*/ 	.byte	0x04, 0x17
        /*001a*/ 	.short	(.L_90 - .L_89)
.L_89:
        /*001c*/ 	.word	0x00000000
        /*0020*/ 	.short	0x0004
        /*0022*/ 	.short	0x0020
        /*0024*/ 	.byte	0x00, 0xf5, 0x21, 0x00


	//----- nvinfo : EIATTR_KPARAM_INFO
	.align		4
.L_90:
        /*0028*/ 	.byte	0x04, 0x17
        /*002a*/ 	.short	(.L_92 - .L_91)
.L_91:
        /*002c*/ 	.word	0x00000000
        /*0030*/ 	.short	0x0003
        /*0032*/ 	.short	0x0018
        /*0034*/ 	.byte	0x00, 0xf5, 0x21, 0x00


	//----- nvinfo : EIATTR_KPARAM_INFO
	.align		4
.L_92:
        /*0038*/ 	.byte	0x04, 0x17
        /*003a*/ 	.short	(.L_94 - .L_93)
.L_93:
        /*003c*/ 	.word	0x00000000
        /*0040*/ 	.short	0x0002
        /*0042*/ 	.short	0x0010
        /*0044*/ 	.byte	0x00, 0xf5, 0x21, 0x00


	//----- nvinfo : EIATTR_KPARAM_INFO
	.align		4
.L_94:
        /*0048*/ 	.byte	0x04, 0x17
        /*004a*/ 	.short	(.L_96 - .L_95)
.L_95:
        /*004c*/ 	.word	0x00000000
        /*0050*/ 	.short	0x0001
        /*0052*/ 	.short	0x0008
        /*0054*/ 	.byte	0x00, 0xf5, 0x21, 0x00


	//----- nvinfo : EIATTR_KPARAM_INFO
	.align		4
.L_96:
        /*0058*/ 	.byte	0x04, 0x17
        /*005a*/ 	.short	(.L_98 - .L_97)
.L_97:
        /*005c*/ 	.word	0x00000000
        /*0060*/ 	.short	0x0000
        /*0062*/ 	.short	0x0000
        /*0064*/ 	.byte	0x00, 0xf5, 0x21, 0x00


	//----- nvinfo : EIATTR_SPARSE_MMA_MASK
	.align		4
.L_98:
        /*0068*/ 	.byte	0x03, 0x50
        /*006a*/ 	.short	0x0000


	//----- nvinfo : EIATTR_MAXREG_COUNT
	.align		4
        /*006c*/ 	.byte	0x03, 0x1b
        /*006e*/ 	.short	0x00ff


	//----- nvinfo : EIATTR_MERCURY_ISA_VERSION
	.align		4
        /*0070*/ 	.byte	0x03, 0x5f
        /*0072*/ 	.short	0x0101


	//----- nvinfo : EIATTR_VRC_CTA_INIT_COUNT
	.align		4
        /*0074*/ 	.byte	0x02, 0x4a
	.zero		1
	.zero		1


	//----- nvinfo : EIATTR_EXIT_INSTR_OFFSETS
	.align		4
        /*0078*/ 	.byte	0x04, 0x1c
        /*007a*/ 	.short	(.L_100 - .L_99)


	//   ....[0]....
.L_99:
        /*007c*/ 	.word	0x00000070


	//   ....[1]....
        /*0080*/ 	.word	0x000002a0


	//----- nvinfo : EIATTR_CRS_STACK_SIZE
	.align		4
.L_100:
        /*0084*/ 	.byte	0x04, 0x1e
        /*0086*/ 	.short	(.L_102 - .L_101)
.L_101:
        /*0088*/ 	.word	0x00000000


	//----- nvinfo : EIATTR_CBANK_PARAM_SIZE
	.align		4
.L_102:
        /*008c*/ 	.byte	0x03, 0x19
        /*008e*/ 	.short	0x002c


	//----- nvinfo : EIATTR_PARAM_CBANK
	.align		4
        /*0090*/ 	.byte	0x04, 0x0a
        /*0092*/ 	.short	(.L_104 - .L_103)
	.align		4
.L_103:
        /*0094*/ 	.word	index@(.nv.constant0._Z18calculateDistancesPfS_S_S_S_i)
        /*0098*/ 	.short	0x0380
        /*009a*/ 	.short	0x002c


	//----- nvinfo : EIATTR_SW_WAR
	.align		4
.L_104:
        /*009c*/ 	.byte	0x04, 0x36
        /*009e*/ 	.short	(.L_106 - .L_105)
.L_105:
        /*00a0*/ 	.word	0x00000008
.L_106:


//--------------------- .nv.callgraph             --------------------------
	.section	.nv.callgraph,"",@"SHT_CUDA_CALLGRAPH"
	.align	4
	.sectionentsize	8
	.align		4
        /*0000*/ 	.word	0x00000000
	.align		4
        /*0004*/ 	.word	0xffffffff
	.align		4
        /*0008*/ 	.word	0x00000000
	.align		4
        /*000c*/ 	.word	0xfffffffe
	.align		4
        /*0010*/ 	.word	0x00000000
	.align		4
        /*0014*/ 	.word	0xfffffffd
	.align		4
        /*0018*/ 	.word	0x00000000
	.align		4
        /*001c*/ 	.word	0xfffffffc


//--------------------- .nv.constant3             --------------------------
	.section	.nv.constant3,"a",@progbits
	.align	4
.nv.constant3:
	.type		gaussianKernel,@object
	.size		gaussianKernel,(.L_0 - gaussianKernel)
gaussianKernel:
        /*0000*/ 	.byte	0x00, 0x00, 0x80, 0x3d, 0x00, 0x00, 0x00, 0x3e, 0x00, 0x00, 0x80, 0x3d, 0x00, 0x00, 0x00, 0x3e
        /*0010*/ 	.byte	0x00, 0x00, 0x80, 0x3e, 0x00, 0x00, 0x00, 0x3e, 0x00, 0x00, 0x80, 0x3d, 0x00, 0x00, 0x00, 0x3e
        /*0020*/ 	.byte	0x00, 0x00, 0x80, 0x3d
.L_0:


//--------------------- .text._Z16normalizeVectorsPfS_S_S_i --------------------------
	.section	.text._Z16normalizeVectorsPfS_S_S_i,"ax",@progbits
	.align	128
        .global         _Z16normalizeVectorsPfS_S_S_i
        .type           _Z16normalizeVectorsPfS_S_S_i,@function
        .size           _Z16normalizeVectorsPfS_S_S_i,(.L_x_32 - _Z16normalizeVectorsPfS_S_S_i)
        .other          _Z16normalizeVectorsPfS_S_S_i,@"STO_CUDA_ENTRY STV_DEFAULT"
_Z16normalizeVectorsPfS_S_S_i:
.text._Z16normalizeVectorsPfS_S_S_i:
[----:B------:R-:W0:Y:S01]  /*0000*/  LDC R1, c[0x0][0x37c] ;  /* 0x0000df00ff017b82 */ /* 0x000e220000000800 */
[----:B------:R-:W1:Y:S07]  /*0010*/  S2R R0, SR_TID.X ;  /* 0x0000000000007919 */ /* 0x000e6e0000002100 */
[----:B------:R-:W1:Y:S01]  /*0020*/  S2UR UR4, SR_CTAID.X ;  /* 0x00000000000479c3 */ /* 0x000e620000002500 */
[----:B------:R-:W2:Y:S01]  /*0030*/  LDCU UR5, c[0x0][0x3a0] ;  /* 0x00007400ff0577ac */ /* 0x000ea20008000800 */
[----:B0-----:R-:W-:-:S06]  /*0040*/  IADD3 R1, PT, PT, R1, -0x8, RZ ;  /* 0xfffffff801017810 */ /* 0x001fcc0007ffe0ff */
[----:B------:R-:W1:Y:S02]  /*0050*/  LDC R9, c[0x0][0x360] ;  /* 0x0000d800ff097b82 */ /* 0x000e640000000800 */
[----:B-1----:R-:W-:-:S05]  /*0060*/  IMAD R9, R9, UR4, R0 ;  /* 0x0000000409097c24 */ /* 0x002fca000f8e0200 */
[----:B--2---:R-:W-:-:S13]  /*0070*/  ISETP.GE.AND P0, PT, R9, UR5, PT ;  /* 0x0000000509007c0c */ /* 0x004fda000bf06270 */
[----:B------:R-:W-:Y:S05]  /*0080*/  @P0 EXIT ;  /* 0x000000000000094d */ /* 0x000fea0003800000 */
[----:B------:R-:W0:Y:S01]  /*0090*/  LDC.64 R6, c[0x0][0x388] ;  /* 0x0000e200ff067b82 */ /* 0x000e220000000a00 */
[----:B------:R-:W1:Y:S07]  /*00a0*/  LDCU.64 UR4, c[0x0][0x358] ;  /* 0x00006b00ff0477ac */ /* 0x000e6e0008000a00 */
[----:B------:R-:W2:Y:S01]  /*00b0*/  LDC.64 R2, c[0x0][0x380] ;  /* 0x0000e000ff027b82 */ /* 0x000ea20000000a00 */
[----:B0-----:R-:W-:-:S05]  /*00c0*/  IMAD.WIDE R6, R9, 0x4, R6 ;  /* 0x0000000409067825 */ /* 0x001fca00078e0206 */
[----:B-1----:R-:W3:Y:S01]  /*00d0*/  LDG.E R0, desc[UR4][R6.64] ;  /* 0x0000000406007981 */ /* 0x002ee2000c1e1900 */
[----:B--2---:R-:W-:-:S05]  /*00e0*/  IMAD.WIDE R2, R9, 0x4, R2 ;  /* 0x0000000409027825 */ /* 0x004fca00078e0202 */
[----:B------:R-:W2:Y:S01]  /*00f0*/  LDG.E R11, desc[UR4][R2.64] ;  /* 0x00000004020b7981 */ /* 0x000ea2000c1e1900 */
[----:B------:R-:W-:Y:S01]  /*0100*/  BSSY.RECONVERGENT B0, `(.L_x_0) ;  /* 0x000000e000007945 */ /* 0x000fe20003800200 */
[----:B---3--:R-:W-:-:S04]  /*0110*/  FMUL R0, R0, R0 ;  /* 0x0000000000007220 */ /* 0x008fc80000400000 */
[----:B--2---:R-:W-:-:S05]  /*0120*/  FFMA R0, R11, R11, R0 ;  /* 0x0000000b0b007223 */ /* 0x004fca0000000000 */
[----:B------:R-:W-:Y:S01]  /*0130*/  IADD3 R4, PT, PT, R0, -0xd000000, RZ ;  /* 0xf300000000047810 */ /* 0x000fe20007ffe0ff */
[----:B------:R0:W1:Y:S03]  /*0140*/  MUFU.RSQ R5, R0 ;  /* 0x0000000000057308 */ /* 0x0000660000001400 */
[----:B------:R-:W-:-:S13]  /*0150*/  ISETP.GT.U32.AND P0, PT, R4, 0x727fffff, PT ;  /* 0x727fffff0400780c */ /* 0x000fda0003f04070 */
[----:B0-----:R-:W-:Y:S05]  /*0160*/  @!P0 BRA `(.L_x_1) ;  /* 0x00000000000c8947 */ /* 0x001fea0003800000 */
[----:B------:R-:W-:-:S07]  /*0170*/  MOV R10, 0x190 ;  /* 0x00000190000a7802 */ /* 0x000fce0000000f00 */
[----:B-1----:R-:W-:Y:S05]  /*0180*/  CALL.REL.NOINC `($__internal_0_$__cuda_sm20_sqrt_rn_f32_slowpath) ;  /* 0x0000000000887944 */ /* 0x002fea0003c00000 */
[----:B------:R-:W-:Y:S05]  /*0190*/  BRA `(.L_x_2) ;  /* 0x0000000000107947 */ /* 0x000fea0003800000 */
.L_x_1:
[----:B-1----:R-:W-:Y:S01]  /*01a0*/  FMUL.FTZ R3, R0, R5 ;  /* 0x0000000500037220 */ /* 0x002fe20000410000 */
[----:B------:R-:W-:-:S03]  /*01b0*/  FMUL.FTZ R5, R5, 0.5 ;  /* 0x3f00000005057820 */ /* 0x000fc60000410000 */
[----:B------:R-:W-:-:S04]  /*01c0*/  FFMA R0, -R3, R3, R0 ;  /* 0x0000000303007223 */ /* 0x000fc80000000100 */
[----:B------:R-:W-:-:S07]  /*01d0*/  FFMA R0, R0, R5, R3 ;  /* 0x0000000500007223 */ /* 0x000fce0000000003 */
.L_x_2:
[----:B------:R-:W-:Y:S05]  /*01e0*/  BSYNC.RECONVERGENT B0 ;  /* 0x0000000000007941 */ /* 0x000fea0003800200 */
.L_x_0:
[----:B------:R-:W-:-:S13]  /*01f0*/  FSETP.GT.AND P0, PT, R0, RZ, PT ;  /* 0x000000ff0000720b */ /* 0x000fda0003f04000 */
[----:B------:R-:W-:Y:S05]  /*0200*/  @!P0 BRA `(.L_x_3) ;  /* 0x00000000004c8947 */ /* 0x000fea0003800000 */
[----:B------:R-:W-:Y:S01]  /*0210*/  FMUL R0, R0, R0 ;  /* 0x0000000000007220 */ /* 0x000fe20000400000 */
[----:B------:R-:W0:Y:S04]  /*0220*/  LDC.64 R4, c[0x0][0x390] ;  /* 0x0000e400ff047b82 */ /* 0x000e280000000a00 */
[----:B------:R-:W-:Y:S04]  /*0230*/  STL [R1], R0 ;  /* 0x0000000001007387 */ /* 0x000fe80000100800 */
[----:B------:R-:W2:Y:S01]  /*0240*/  LDL.64 R2, [R1] ;  /* 0x0000000001027983 */ /* 0x000ea20000100a00 */
[----:B0-----:R-:W-:Y:S01]  /*0250*/  IMAD.WIDE R4, R9, 0x4, R4 ;  /* 0x0000000409047825 */ /* 0x001fe200078e0204 */
[----:B--2---:R-:W-:-:S03]  /*0260*/  SHF.R.U64 R3, R2, 0x1, R3 ;  /* 0x0000000102037819 */ /* 0x004fc60000001203 */
[----:B------:R-:W-:Y:S01]  /*0270*/  FMUL R2, R0, -0.5 ;  /* 0xbf00000000027820 */ /* 0x000fe20000400000 */
[----:B------:R-:W-:-:S05]  /*0280*/  IADD3 R3, PT, PT, -R3, 0x5f3759df, RZ ;  /* 0x5f3759df03037810 */ /* 0x000fca0007ffe1ff */
[----:B------:R-:W-:-:S04]  /*0290*/  FMUL R2, R2, R3 ;  /* 0x0000000302027220 */ /* 0x000fc80000400000 */
[----:B------:R-:W-:-:S04]  /*02a0*/  FFMA R2, R2, R3, 1.5 ;  /* 0x3fc0000002027423 */ /* 0x000fc80000000003 */
[----:B------:R-:W-:-:S04]  /*02b0*/  FMUL R2, R2, R3 ;  /* 0x0000000302027220 */ /* 0x000fc80000400000 */
[----:B------:R-:W-:Y:S02]  /*02c0*/  FMUL R3, R11, R2 ;  /* 0x000000020b037220 */ /* 0x000fe40000400000 */
[----:B------:R-:W0:Y:S03]  /*02d0*/  LDC.64 R10, c[0x0][0x398] ;  /* 0x0000e600ff0a7b82 */ /* 0x000e260000000a00 */
[----:B------:R-:W-:Y:S04]  /*02e0*/  STG.E desc[UR4][R4.64], R3 ;  /* 0x0000000304007986 */ /* 0x000fe8000c101904 */
[----:B------:R-:W2:Y:S01]  /*02f0*/  LDG.E R7, desc[UR4][R6.64] ;  /* 0x0000000406077981 */ /* 0x000ea2000c1e1900 */
[----:B0-----:R-:W-:-:S04]  /*0300*/  IMAD.WIDE R8, R9, 0x4, R10 ;  /* 0x0000000409087825 */ /* 0x001fc800078e020a */
[----:B--2---:R-:W-:-:S05]  /*0310*/  FMUL R11, R2, R7 ;  /* 0x00000007020b7220 */ /* 0x004fca0000400000 */
[----:B------:R-:W-:Y:S01]  /*0320*/  STG.E desc[UR4][R8.64], R11 ;  /* 0x0000000b08007986 */ /* 0x000fe2000c101904 */
[----:B------:R-:W-:Y:S05]  /*0330*/  EXIT ;  /* 0x000000000000794d */ /* 0x000fea0003800000 */
.L_x_3:
[----:B------:R-:W0:Y:S08]  /*0340*/  LDC.64 R2, c[0x0][0x390] ;  /* 0x0000e400ff027b82 */ /* 0x000e300000000a00 */
[----:B------:R-:W1:Y:S01]  /*0350*/  LDC.64 R4, c[0x0][0x398] ;  /* 0x0000e600ff047b82 */ /* 0x000e620000000a00 */
[----:B0-----:R-:W-:-:S05]  /*0360*/  IMAD.WIDE R2, R9, 0x4, R2 ;  /* 0x0000000409027825 */ /* 0x001fca00078e0202 */
[----:B------:R-:W-:Y:S01]  /*0370*/  STG.E desc[UR4][R2.64], RZ ;  /* 0x000000ff02007986 */ /* 0x000fe2000c101904 */
[----:B-1----:R-:W-:-:S05]  /*0380*/  IMAD.WIDE R4, R9, 0x4, R4 ;  /* 0x0000000409047825 */ /* 0x002fca00078e0204 */
[----:B------:R-:W-:Y:S01]  /*0390*/  STG.E desc[UR4][R4.64], RZ ;  /* 0x000000ff04007986 */ /* 0x000fe2000c101904 */
[----:B------:R-:W-:Y:S05]  /*03a0*/  EXIT ;  /* 0x000000000000794d */ /* 0x000fea0003800000 */
        .weak           $__internal_0_$__cuda_sm20_sqrt_rn_f32_slowpath
        .type           $__internal_0_$__cuda_sm20_sqrt_rn_f32_slowpath,@function
        .size           $__internal_0_$__cuda_sm20_sqrt_rn_f32_slowpath,(.L_x_32 - $__internal_0_$__cuda_sm20_sqrt_rn_f32_slowpath)
$__internal_0_$__cuda_sm20_sqrt_rn_f32_slowpath:
[----:B------:R-:W-:-:S13]  /*03b0*/  LOP3.LUT P0, RZ, R0, 0x7fffffff, RZ, 0xc0, !PT ;  /* 0x7fffffff00ff7812 */ /* 0x000fda000780c0ff */
[----:B------:R-:W-:Y:S01]  /*03c0*/  @!P0 MOV R2, R0 ;  /* 0x0000000000028202 */ /* 0x000fe20000000f00 */
[----:B------:R-:W-:Y:S06]  /*03d0*/  @!P0 BRA `(.L_x_4) ;  /* 0x0000000000408947 */ /* 0x000fec0003800000 */
[----:B------:R-:W-:-:S13]  /*03e0*/  FSETP.GEU.FTZ.AND P0, PT, R0, RZ, PT ;  /* 0x000000ff0000720b */ /* 0x000fda0003f1e000 */
[----:B------:R-:W-:Y:S01]  /*03f0*/  @!P0 MOV R2, 0x7fffffff ;  /* 0x7fffffff00028802 */ /* 0x000fe20000000f00 */
[----:B------:R-:W-:Y:S06]  /*0400*/  @!P0 BRA `(.L_x_4) ;  /* 0x0000000000348947 */ /* 0x000fec0003800000 */
[----:B------:R-:W-:-:S13]  /*0410*/  FSETP.GTU.FTZ.AND P0, PT, |R0|, +INF , PT ;  /* 0x7f8000000000780b */ /* 0x000fda0003f1c200 */
[----:B------:R-:W-:Y:S01]  /*0420*/  @P0 FADD.FTZ R2, R0, 1 ;  /* 0x3f80000000020421 */ /* 0x000fe20000010000 */
[----:B------:R-:W-:Y:S06]  /*0430*/  @P0 BRA `(.L_x_4) ;  /* 0x0000000000280947 */ /* 0x000fec0003800000 */
[----:B------:R-:W-:-:S13]  /*0440*/  FSETP.NEU.FTZ.AND P0, PT, |R0|, +INF , PT ;  /* 0x7f8000000000780b */ /* 0x000fda0003f1d200 */
[----:B------:R-:W-:-:S04]  /*0450*/  @P0 FFMA R3, R0, 1.84467440737095516160e+19, RZ ;  /* 0x5f80000000030823 */ /* 0x000fc800000000ff */
[----:B------:R-:W0:Y:S02]  /*0460*/  @P0 MUFU.RSQ R2, R3 ;  /* 0x0000000300020308 */ /* 0x000e240000001400 */
[----:B0-----:R-:W-:Y:S01]  /*0470*/  @P0 FMUL.FTZ R4, R3, R2 ;  /* 0x0000000203040220 */ /* 0x001fe20000410000 */
[----:B------:R-:W-:Y:S01]  /*0480*/  @P0 FMUL.FTZ R8, R2, 0.5 ;  /* 0x3f00000002080820 */ /* 0x000fe20000410000 */
[----:B------:R-:W-:Y:S02]  /*0490*/  @!P0 MOV R2, R0 ;  /* 0x0000000000028202 */ /* 0x000fe40000000f00 */
[----:B------:R-:W-:-:S04]  /*04a0*/  @P0 FADD.FTZ R5, -R4, -RZ ;  /* 0x800000ff04050221 */ /* 0x000fc80000010100 */
[----:B------:R-:W-:-:S04]  /*04b0*/  @P0 FFMA R5, R4, R5, R3 ;  /* 0x0000000504050223 */ /* 0x000fc80000000003 */
[----:B------:R-:W-:-:S04]  /*04c0*/  @P0 FFMA R5, R5, R8, R4 ;  /* 0x0000000805050223 */ /* 0x000fc80000000004 */
[----:B------:R-:W-:-:S07]  /*04d0*/  @P0 FMUL.FTZ R2, R5, 2.3283064365386962891e-10 ;  /* 0x2f80000005020820 */ /* 0x000fce0000410000 */
.L_x_4:
[----:B------:R-:W-:Y:S01]  /*04e0*/  HFMA2 R3, -RZ, RZ, 0, 0 ;  /* 0x00000000ff037431 */ /* 0x000fe200000001ff */
[----:B------:R-:W-:Y:S02]  /*04f0*/  MOV R0, R2 ;  /* 0x0000000200007202 */ /* 0x000fe40000000f00 */
[----:B------:R-:W-:-:S04]  /*0500*/  MOV R2, R10 ;  /* 0x0000000a00027202 */ /* 0x000fc80000000f00 */
[----:B------:R-:W-:Y:S05]  /*0510*/  RET.REL.NODEC R2 `(_Z16normalizeVectorsPfS_S_S_i) ;  /* 0xfffffff802b87950 */ /* 0x000fea0003c3ffff */
.L_x_5:
[----:B------:R-:W-:-:S00]  /*0520*/  BRA `(.L_x_5) ;  /* 0xfffffffc00fc7947 */ /* 0x000fc0000383ffff */
[----:B------:R-:W-:-:S00]  /*0530*/  NOP ;  /* 0x0000000000007918 */ /* 0x000fc00000000000 */
        /* <DEDUP_REMOVED lines=12> */
.L_x_32:


//--------------------- .text._Z18activationFunctionPfS_i --------------------------
	.section	.text._Z18activationFunctionPfS_i,"ax",@progbits
	.align	128
        .global         _Z18activationFunctionPfS_i
        .type           _Z18activationFunctionPfS_i,@function
        .size           _Z18activationFunctionPfS_i,(.L_x_33 - _Z18activationFunctionPfS_i)
        .other          _Z18activationFunctionPfS_i,@"STO_CUDA_ENTRY STV_DEFAULT"
_Z18activationFunctionPfS_i:
.text._Z18activationFunctionPfS_i:
[----:B------:R-:W-:Y:S01]  /*0000*/  LDC R1, c[0x0][0x37c] ;  /* 0x0000df00ff017b82 */ /* 0x000fe20000000800 */
[----:B------:R-:W0:Y:S07]  /*0010*/  S2R R0, SR_TID.X ;  /* 0x0000000000007919 */ /* 0x000e2e0000002100 */
[----:B------:R-:W0:Y:S01]  /*0020*/  S2UR UR4, SR_CTAID.X ;  /* 0x00000000000479c3 */ /* 0x000e220000002500 */
[----:B------:R-:W1:Y:S07]  /*0030*/  LDCU UR5, c[0x0][0x390] ;  /* 0x00007200ff0577ac */ /* 0x000e6e0008000800 */
[----:B------:R-:W0:Y:S02]  /*0040*/  LDC R3, c[0x0][0x360] ;  /* 0x0000d800ff037b82 */ /* 0x000e240000000800 */
[----:B0-----:R-:W-:-:S05]  /*0050*/  IMAD R3, R3, UR4, R0 ;  /* 0x0000000403037c24 */ /* 0x001fca000f8e0200 */
[----:B-1----:R-:W-:-:S13]  /*0060*/  ISETP.GE.AND P0, PT, R3, UR5, PT ;  /* 0x0000000503007c0c */ /* 0x002fda000bf06270 */
[----:B------:R-:W-:Y:S05]  /*0070*/  @P0 EXIT ;  /* 0x000000000000094d */ /* 0x000fea0003800000 */
[----:B------:R-:W0:Y:S01]  /*0080*/  LDC.64 R4, c[0x0][0x380] ;  /* 0x0000e000ff047b82 */ /* 0x000e220000000a00 */
[----:B------:R-:W1:Y:S01]  /*0090*/  LDCU.64 UR4, c[0x0][0x358] ;  /* 0x00006b00ff0477ac */ /* 0x000e620008000a00 */
[----:B0-----:R-:W-:-:S06]  /*00a0*/  IMAD.WIDE R4, R3, 0x4, R4 ;  /* 0x0000000403047825 */ /* 0x001fcc00078e0204 */
[----:B-1----:R-:W2:Y:S01]  /*00b0*/  LDG.E R4, desc[UR4][R4.64] ;  /* 0x0000000404047981 */ /* 0x002ea2000c1e1900 */
[----:B------:R-:W-:Y:S01]  /*00c0*/  IMAD.MOV.U32 R7, RZ, RZ, 0x3bbb989d ;  /* 0x3bbb989dff077424 */ /* 0x000fe200078e00ff */
[----:B------:R-:W-:Y:S01]  /*00d0*/  BSSY.RECONVERGENT B0, `(.L_x_6) ;  /* 0x0000015000007945 */ /* 0x000fe20003800200 */
[----:B------:R-:W-:Y:S02]  /*00e0*/  IMAD.MOV.U32 R9, RZ, RZ, 0x437c0000 ;  /* 0x437c0000ff097424 */ /* 0x000fe400078e00ff */
[----:B--2---:R-:W-:-:S04]  /*00f0*/  FFMA.SAT R0, R4, -R7, 0.5 ;  /* 0x3f00000004007423 */ /* 0x004fc80000002807 */
[----:B------:R-:W-:-:S04]  /*0100*/  FFMA.RM R0, R0, R9, 12582913 ;  /* 0x4b40000100007423 */ /* 0x000fc80000004009 */
[C---:B------:R-:W-:Y:S01]  /*0110*/  FADD R7, R0.reuse, -12583039 ;  /* 0xcb40007f00077421 */ /* 0x040fe20000000000 */
[----:B------:R-:W-:-:S03]  /*0120*/  SHF.L.U32 R0, R0, 0x17, RZ ;  /* 0x0000001700007819 */ /* 0x000fc600000006ff */
[----:B------:R-:W-:-:S04]  /*0130*/  FFMA R7, R4, -1.4426950216293334961, -R7 ;  /* 0xbfb8aa3b04077823 */ /* 0x000fc80000000807 */
[----:B------:R-:W-:-:S06]  /*0140*/  FFMA R7, R4, -1.925963033500011079e-08, R7 ;  /* 0xb2a5706004077823 */ /* 0x000fcc0000000007 */
[----:B------:R-:W0:Y:S02]  /*0150*/  MUFU.EX2 R7, R7 ;  /* 0x0000000700077308 */ /* 0x000e240000000800 */
[----:B0-----:R-:W-:-:S04]  /*0160*/  FFMA R0, R0, R7, 1 ;  /* 0x3f80000000007423 */ /* 0x001fc80000000007 */
[----:B------:R-:W-:-:S05]  /*0170*/  VIADD R2, R0, 0x1800000 ;  /* 0x0180000000027836 */ /* 0x000fca0000000000 */
[----:B------:R-:W-:-:S04]  /*0180*/  LOP3.LUT R2, R2, 0x7f800000, RZ, 0xc0, !PT ;  /* 0x7f80000002027812 */ /* 0x000fc800078ec0ff */
[----:B------:R-:W-:-:S13]  /*0190*/  ISETP.GT.U32.AND P0, PT, R2, 0x1ffffff, PT ;  /* 0x01ffffff0200780c */ /* 0x000fda0003f04070 */
[----:B------:R-:W-:Y:S05]  /*01a0*/  @P0 BRA `(.L_x_7) ;  /* 0x00000000000c0947 */ /* 0x000fea0003800000 */
[----:B------:R-:W-:-:S07]  /*01b0*/  MOV R4, 0x1d0 ;  /* 0x000001d000047802 */ /* 0x000fce0000000f00 */
[----:B------:R-:W-:Y:S05]  /*01c0*/  CALL.REL.NOINC `($__internal_1_$__cuda_sm20_rcp_rn_f32_slowpath) ;  /* 0x0000000000287944 */ /* 0x000fea0003c00000 */
[----:B------:R-:W-:Y:S05]  /*01d0*/  BRA `(.L_x_8) ;  /* 0x0000000000107947 */ /* 0x000fea0003800000 */
.L_x_7:
[----:B------:R-:W0:Y:S02]  /*01e0*/  MUFU.RCP R7, R0 ;  /* 0x0000000000077308 */ /* 0x000e240000001000 */
[----:B0-----:R-:W-:-:S04]  /*01f0*/  FFMA R2, R0, R7, -1 ;  /* 0xbf80000000027423 */ /* 0x001fc80000000007 */
[----:B------:R-:W-:-:S04]  /*0200*/  FADD.FTZ R2, -R2, -RZ ;  /* 0x800000ff02027221 */ /* 0x000fc80000010100 */
[----:B------:R-:W-:-:S07]  /*0210*/  FFMA R7, R7, R2, R7 ;  /* 0x0000000207077223 */ /* 0x000fce0000000007 */
.L_x_8:
[----:B------:R-:W-:Y:S05]  /*0220*/  BSYNC.RECONVERGENT B0 ;  /* 0x0000000000007941 */ /* 0x000fea0003800200 */
.L_x_6:
[----:B------:R-:W0:Y:S02]  /*0230*/  LDC.64 R4, c[0x0][0x388] ;  /* 0x0000e200ff047b82 */ /* 0x000e240000000a00 */
[----:B0-----:R-:W-:-:S05]  /*0240*/  IMAD.WIDE R2, R3, 0x4, R4 ;  /* 0x0000000403027825 */ /* 0x001fca00078e0204 */
[----:B------:R-:W-:Y:S01]  /*0250*/  STG.E desc[UR4][R2.64], R7 ;  /* 0x0000000702007986 */ /* 0x000fe2000c101904 */
[----:B------:R-:W-:Y:S05]  /*0260*/  EXIT ;  /* 0x000000000000794d */ /* 0x000fea0003800000 */
        .weak           $__internal_1_$__cuda_sm20_rcp_rn_f32_slowpath
        .type           $__internal_1_$__cuda_sm20_rcp_rn_f32_slowpath,@function
        .size           $__internal_1_$__cuda_sm20_rcp_rn_f32_slowpath,(.L_x_33 - $__internal_1_$__cuda_sm20_rcp_rn_f32_slowpath)
$__internal_1_$__cuda_sm20_rcp_rn_f32_slowpath:
[----:B------:R-:W-:Y:S01]  /*0270*/  IMAD.SHL.U32 R2, R0, 0x2, RZ ;  /* 0x0000000200027824 */ /* 0x000fe200078e00ff */
[----:B------:R-:W-:Y:S04]  /*0280*/  BSSY.RECONVERGENT B1, `(.L_x_9) ;  /* 0x0000030000017945 */ /* 0x000fe80003800200 */
[----:B------:R-:W-:-:S04]  /*0290*/  SHF.R.U32.HI R2, RZ, 0x18, R2 ;  /* 0x00000018ff027819 */ /* 0x000fc80000011602 */
[----:B------:R-:W-:-:S13]  /*02a0*/  ISETP.NE.U32.AND P0, PT, R2, RZ, PT ;  /* 0x000000ff0200720c */ /* 0x000fda0003f05070 */
[----:B------:R-:W-:Y:S05]  /*02b0*/  @P0 BRA `(.L_x_10) ;  /* 0x0000000000280947 */ /* 0x000fea0003800000 */
[----:B------:R-:W-:-:S04]  /*02c0*/  SHF.L.U32 R2, R0, 0x1, RZ ;  /* 0x0000000100027819 */ /* 0x000fc800000006ff */
[----:B------:R-:W-:-:S13]  /*02d0*/  ISETP.NE.AND P0, PT, R2, RZ, PT ;  /* 0x000000ff0200720c */ /* 0x000fda0003f05270 */
[----:B------:R-:W-:Y:S01]  /*02e0*/  @P0 FFMA R6, R0, 1.84467440737095516160e+19, RZ ;  /* 0x5f80000000060823 */ /* 0x000fe200000000ff */
[----:B------:R-:W-:Y:S08]  /*02f0*/  @!P0 MUFU.RCP R5, R0 ;  /* 0x0000000000058308 */ /* 0x000ff00000001000 */
[----:B------:R-:W0:Y:S02]  /*0300*/  @P0 MUFU.RCP R7, R6 ;  /* 0x0000000600070308 */ /* 0x000e240000001000 */
[----:B0-----:R-:W-:-:S04]  /*0310*/  @P0 FFMA R2, R6, R7, -1 ;  /* 0xbf80000006020423 */ /* 0x001fc80000000007 */
[----:B------:R-:W-:-:S04]  /*0320*/  @P0 FADD.FTZ R2, -R2, -RZ ;  /* 0x800000ff02020221 */ /* 0x000fc80000010100 */
[----:B------:R-:W-:-:S04]  /*0330*/  @P0 FFMA R2, R7, R2, R7 ;  /* 0x0000000207020223 */ /* 0x000fc80000000007 */
[----:B------:R-:W-:Y:S01]  /*0340*/  @P0 FFMA R5, R2, 1.84467440737095516160e+19, RZ ;  /* 0x5f80000002050823 */ /* 0x000fe200000000ff */
[----:B------:R-:W-:Y:S06]  /*0350*/  BRA `(.L_x_11) ;  /* 0x0000000000887947 */ /* 0x000fec0003800000 */
.L_x_10:
[----:B------:R-:W-:-:S05]  /*0360*/  VIADD R5, R2, 0xffffff03 ;  /* 0xffffff0302057836 */ /* 0x000fca0000000000 */
[----:B------:R-:W-:-:S13]  /*0370*/  ISETP.GT.U32.AND P0, PT, R5, 0x1, PT ;  /* 0x000000010500780c */ /* 0x000fda0003f04070 */
[----:B------:R-:W-:Y:S05]  /*0380*/  @P0 BRA `(.L_x_12) ;  /* 0x0000000000780947 */ /* 0x000fea0003800000 */
[----:B------:R-:W-:Y:S01]  /*0390*/  LOP3.LUT R6, R0, 0x7fffff, RZ, 0xc0, !PT ;  /* 0x007fffff00067812 */ /* 0x000fe200078ec0ff */
[----:B------:R-:W-:-:S03]  /*03a0*/  IMAD.MOV.U32 R10, RZ, RZ, 0x3 ;  /* 0x00000003ff0a7424 */ /* 0x000fc600078e00ff */
[----:B------:R-:W-:Y:S02]  /*03b0*/  LOP3.LUT R6, R6, 0x3f800000, RZ, 0xfc, !PT ;  /* 0x3f80000006067812 */ /* 0x000fe400078efcff */
[----:B------:R-:W-:Y:S02]  /*03c0*/  SHF.L.U32 R11, R10, R5, RZ ;  /* 0x000000050a0b7219 */ /* 0x000fe400000006ff */
[----:B------:R-:W0:Y:S02]  /*03d0*/  MUFU.RCP R7, R6 ;  /* 0x0000000600077308 */ /* 0x000e240000001000 */
[----:B0-----:R-:W-:-:S04]  /*03e0*/  FFMA R8, R6, R7, -1 ;  /* 0xbf80000006087423 */ /* 0x001fc80000000007 */
[----:B------:R-:W-:-:S04]  /*03f0*/  FADD.FTZ R8, -R8, -RZ ;  /* 0x800000ff08087221 */ /* 0x000fc80000010100 */
[CCC-:B------:R-:W-:Y:S01]  /*0400*/  FFMA.RM R9, R7.reuse, R8.reuse, R7.reuse ;  /* 0x0000000807097223 */ /* 0x1c0fe20000004007 */
[----:B------:R-:W-:-:S04]  /*0410*/  FFMA.RP R8, R7, R8, R7 ;  /* 0x0000000807087223 */ /* 0x000fc80000008007 */
[C---:B------:R-:W-:Y:S02]  /*0420*/  LOP3.LUT R7, R9.reuse, 0x7fffff, RZ, 0xc0, !PT ;  /* 0x007fffff09077812 */ /* 0x040fe400078ec0ff */
[----:B------:R-:W-:Y:S02]  /*0430*/  FSETP.NEU.FTZ.AND P0, PT, R9, R8, PT ;  /* 0x000000080900720b */ /* 0x000fe40003f1d000 */
[----:B------:R-:W-:Y:S02]  /*0440*/  LOP3.LUT R8, R7, 0x800000, RZ, 0xfc, !PT ;  /* 0x0080000007087812 */ /* 0x000fe400078efcff */
[----:B------:R-:W-:Y:S02]  /*0450*/  SEL R7, RZ, 0xffffffff, !P0 ;  /* 0xffffffffff077807 */ /* 0x000fe40004000000 */
[----:B------:R-:W-:Y:S02]  /*0460*/  LOP3.LUT R6, R11, R8, RZ, 0xc0, !PT ;  /* 0x000000080b067212 */ /* 0x000fe400078ec0ff */
[----:B------:R-:W-:-:S02]  /*0470*/  IADD3 R7, PT, PT, -R7, RZ, RZ ;  /* 0x000000ff07077210 */ /* 0x000fc40007ffe1ff */
[-C--:B------:R-:W-:Y:S02]  /*0480*/  SHF.R.U32.HI R6, RZ, R5.reuse, R6 ;  /* 0x00000005ff067219 */ /* 0x080fe40000011606 */
[----:B------:R-:W-:Y:S02]  /*0490*/  LOP3.LUT P1, RZ, R7, R5, R8, 0xf8, !PT ;  /* 0x0000000507ff7212 */ /* 0x000fe4000782f808 */
[C---:B------:R-:W-:Y:S02]  /*04a0*/  LOP3.LUT P0, RZ, R6.reuse, 0x1, RZ, 0xc0, !PT ;  /* 0x0000000106ff7812 */ /* 0x040fe4000780c0ff */
[----:B------:R-:W-:-:S04]  /*04b0*/  LOP3.LUT P2, RZ, R6, 0x2, RZ, 0xc0, !PT ;  /* 0x0000000206ff7812 */ /* 0x000fc8000784c0ff */
[----:B------:R-:W-:Y:S02]  /*04c0*/  PLOP3.LUT P0, PT, P0, P1, P2, 0xe0, 0x0 ;  /* 0x000000000000781c */ /* 0x000fe40000703c20 */
[----:B------:R-:W-:Y:S02]  /*04d0*/  LOP3.LUT P1, RZ, R0, 0x7fffff, RZ, 0xc0, !PT ;  /* 0x007fffff00ff7812 */ /* 0x000fe4000782c0ff */
[----:B------:R-:W-:-:S05]  /*04e0*/  SEL R5, RZ, 0x1, !P0 ;  /* 0x00000001ff057807 */ /* 0x000fca0004000000 */
[----:B------:R-:W-:-:S05]  /*04f0*/  IMAD.MOV R5, RZ, RZ, -R5 ;  /* 0x000000ffff057224 */ /* 0x000fca00078e0a05 */
[----:B------:R-:W-:Y:S02]  /*0500*/  ISETP.GE.AND P0, PT, R5, RZ, PT ;  /* 0x000000ff0500720c */ /* 0x000fe40003f06270 */
[----:B------:R-:W-:-:S04]  /*0510*/  IADD3 R5, PT, PT, R2, -0xfc, RZ ;  /* 0xffffff0402057810 */ /* 0x000fc80007ffe0ff */
[----:B------:R-:W-:-:S07]  /*0520*/  SHF.R.U32.HI R5, RZ, R5, R8 ;  /* 0x00000005ff057219 */ /* 0x000fce0000011608 */
[----:B------:R-:W-:-:S05]  /*0530*/  @!P0 VIADD R5, R5, 0x1 ;  /* 0x0000000105058836 */ /* 0x000fca0000000000 */
[----:B------:R-:W-:-:S04]  /*0540*/  @!P1 SHF.L.U32 R5, R5, 0x1, RZ ;  /* 0x0000000105059819 */ /* 0x000fc800000006ff */
[----:B------:R-:W-:Y:S01]  /*0550*/  LOP3.LUT R5, R5, 0x80000000, R0, 0xf8, !PT ;  /* 0x8000000005057812 */ /* 0x000fe200078ef800 */
[----:B------:R-:W-:Y:S06]  /*0560*/  BRA `(.L_x_11) ;  /* 0x0000000000047947 */ /* 0x000fec0003800000 */
.L_x_12:
[----:B------:R0:W1:Y:S02]  /*0570*/  MUFU.RCP R5, R0 ;  /* 0x0000000000057308 */ /* 0x0000640000001000 */
.L_x_11:
[----:B------:R-:W-:Y:S05]  /*0580*/  BSYNC.RECONVERGENT B1 ;  /* 0x0000000000017941 */ /* 0x000fea0003800200 */
.L_x_9:
[----:B-1----:R-:W-:Y:S02]  /*0590*/  IMAD.MOV.U32 R7, RZ, RZ, R5 ;  /* 0x000000ffff077224 */ /* 0x002fe400078e0005 */
[----:B------:R-:W-:-:S04]  /*05a0*/  HFMA2 R5, -RZ, RZ, 0, 0 ;  /* 0x00000000ff057431 */ /* 0x000fc800000001ff */
[----:B0-----:R-:W-:Y:S05]  /*05b0*/  RET.REL.NODEC R4 `(_Z18activationFunctionPfS_i) ;  /* 0xfffffff804907950 */ /* 0x001fea0003c3ffff */
.L_x_13:
        /* <DEDUP_REMOVED lines=12> */
.L_x_33:


//--------------------- .text._Z12gaussianBlurPfS_ii --------------------------
	.section	.text._Z12gaussianBlurPfS_ii,"ax",@progbits
	.align	128
        .global         _Z12gaussianBlurPfS_ii
        .type           _Z12gaussianBlurPfS_ii,@function
        .size           _Z12gaussianBlurPfS_ii,(.L_x_37 - _Z12gaussianBlurPfS_ii)
        .other          _Z12gaussianBlurPfS_ii,@"STO_CUDA_ENTRY STV_DEFAULT"
_Z12gaussianBlurPfS_ii:
.text._Z12gaussianBlurPfS_ii:
[----:B------:R-:W-:Y:S01]  /*0000*/  LDC R1, c[0x0][0x37c] ;  /* 0x0000df00ff017b82 */ /* 0x000fe20000000800 */
[----:B------:R-:W0:Y:S07]  /*0010*/  S2R R0, SR_TID.Y ;  /* 0x0000000000007919 */ /* 0x000e2e0000002200 */
[----:B------:R-:W1:Y:S01]  /*0020*/  LDC R17, c[0x0][0x360] ;  /* 0x0000d800ff117b82 */ /* 0x000e620000000800 */
[----:B------:R-:W2:Y:S01]  /*0030*/  LDCU.64 UR6, c[0x0][0x390] ;  /* 0x00007200ff0677ac */ /* 0x000ea20008000a00 */
[----:B------:R-:W1:Y:S01]  /*0040*/  S2R R6, SR_TID.X ;  /* 0x0000000000067919 */ /* 0x000e620000002100 */
[----:B------:R-:W3:Y:S05]  /*0050*/  LDCU.64 UR8, c[0x0][0x380] ;  /* 0x00007000ff0877ac */ /* 0x000eea0008000a00 */
[----:B------:R-:W0:Y:S08]  /*0060*/  S2UR UR5, SR_CTAID.Y ;  /* 0x00000000000579c3 */ /* 0x000e300000002600 */
[----:B------:R-:W0:Y:S08]  /*0070*/  LDC R7, c[0x0][0x364] ;  /* 0x0000d900ff077b82 */ /* 0x000e300000000800 */
[----:B------:R-:W1:Y:S01]  /*0080*/  S2UR UR4, SR_CTAID.X ;  /* 0x00000000000479c3 */ /* 0x000e620000002500 */
[----:B0-----:R-:W-:-:S05]  /*0090*/  IMAD R5, R7, UR5, R0 ;  /* 0x0000000507057c24 */ /* 0x001fca000f8e0200 */
[----:B--2---:R-:W-:Y:S01]  /*00a0*/  ISETP.GE.AND P0, PT, R5, UR7, PT ;  /* 0x0000000705007c0c */ /* 0x004fe2000bf06270 */
[----:B-1----:R-:W-:Y:S01]  /*00b0*/  IMAD R2, R17, UR4, R6 ;  /* 0x0000000411027c24 */ /* 0x002fe2000f8e0206 */
[----:B------:R-:W0:Y:S04]  /*00c0*/  LDCU.64 UR4, c[0x0][0x358] ;  /* 0x00006b00ff0477ac */ /* 0x000e280008000a00 */
[----:B------:R-:W-:-:S13]  /*00d0*/  ISETP.LT.AND P0, PT, R2, UR6, !P0 ;  /* 0x0000000602007c0c */ /* 0x000fda000c701270 */
[----:B------:R-:W1:Y:S01]  /*00e0*/  @P0 LDC.64 R8, c[0x0][0x380] ;  /* 0x0000e000ff080b82 */ /* 0x000e620000000a00 */
[----:B------:R-:W-:-:S04]  /*00f0*/  @P0 IMAD R3, R5, UR6, R2 ;  /* 0x0000000605030c24 */ /* 0x000fc8000f8e0202 */
[----:B-1----:R-:W-:-:S05]  /*0100*/  @P0 IMAD.WIDE R8, R3, 0x4, R8 ;  /* 0x0000000403080825 */ /* 0x002fca00078e0208 */
[----:B0-----:R0:W2:Y:S01]  /*0110*/  @P0 LDG.E R15, desc[UR4][R8.64] ;  /* 0x00000004080f0981 */ /* 0x0010a2000c1e1900 */
[----:B------:R-:W-:Y:S01]  /*0120*/  MOV R3, 0x400 ;  /* 0x0000040000037802 */ /* 0x000fe20000000f00 */
[----:B------:R-:W-:Y:S01]  /*0130*/  BSSY.RECONVERGENT B0, `(.L_x_14) ;  /* 0x0000016000007945 */ /* 0x000fe20003800200 */
[----:B------:R-:W-:Y:S01]  /*0140*/  SHF.R.S32.HI R10, RZ, 0x1f, R2 ;  /* 0x0000001fff0a7819 */ /* 0x000fe20000011402 */
[----:B------:R-:W1:Y:S02]  /*0150*/  S2R R4, SR_CgaCtaId ;  /* 0x0000000000047919 */ /* 0x000e640000008800 */
[----:B-1----:R-:W-:Y:S01]  /*0160*/  LEA R11, R4, R3, 0x18 ;  /* 0x00000003040b7211 */ /* 0x002fe200078ec0ff */
[----:B------:R-:W-:-:S04]  /*0170*/  IMAD R3, R5, UR6, RZ ;  /* 0x0000000605037c24 */ /* 0x000fc8000f8e02ff */
[----:B------:R-:W-:Y:S01]  /*0180*/  IMAD R13, R0, 0x48, R11 ;  /* 0x00000048000d7824 */ /* 0x000fe200078e020b */
[----:B0-----:R-:W-:-:S03]  /*0190*/  IADD3 R9, P1, PT, R2, R3, RZ ;  /* 0x0000000302097210 */ /* 0x001fc60007f3e0ff */
[C---:B------:R-:W-:Y:S01]  /*01a0*/  IMAD R4, R6.reuse, 0x4, R13 ;  /* 0x0000000406047824 */ /* 0x040fe200078e020d */
[----:B------:R-:W-:Y:S02]  /*01b0*/  LEA.HI.X.SX32 R10, R3, R10, 0x1, P1 ;  /* 0x0000000a030a7211 */ /* 0x000fe400008f0eff */
[----:B------:R-:W-:Y:S02]  /*01c0*/  ISETP.NE.AND P1, PT, R6, RZ, PT ;  /* 0x000000ff0600720c */ /* 0x000fe40003f25270 */
[----:B---3--:R-:W-:-:S04]  /*01d0*/  LEA R8, P2, R9, UR8, 0x2 ;  /* 0x0000000809087c11 */ /* 0x008fc8000f8410ff */
[----:B------:R-:W-:Y:S01]  /*01e0*/  LEA.HI.X R9, R9, UR9, R10, 0x2, P2 ;  /* 0x0000000909097c11 */ /* 0x000fe200090f140a */
[----:B--2---:R0:W-:Y:S04]  /*01f0*/  @P0 STS [R4+0x4c], R15 ;  /* 0x00004c0f04000388 */ /* 0x0041e80000000800 */
[----:B------:R0:W-:Y:S02]  /*0200*/  @!P0 STS [R4+0x4c], RZ ;  /* 0x00004cff04008388 */ /* 0x0001e40000000800 */
[----:B------:R-:W-:Y:S05]  /*0210*/  @P1 BRA `(.L_x_15) ;  /* 0x00000000001c1947 */ /* 0x000fea0003800000 */
[----:B------:R-:W-:-:S04]  /*0220*/  ISETP.GE.AND P1, PT, R5, UR7, PT ;  /* 0x0000000705007c0c */ /* 0x000fc8000bf26270 */
[----:B------:R-:W-:-:S13]  /*0230*/  ISETP.LT.OR P1, PT, R2, 0x1, P1 ;  /* 0x000000010200780c */ /* 0x000fda0000f21670 */
[----:B------:R-:W-:Y:S05]  /*0240*/  @P1 BRA `(.L_x_16) ;  /* 0x00000000000c1947 */ /* 0x000fea0003800000 */
[----:B------:R-:W2:Y:S04]  /*0250*/  LDG.E R10, desc[UR4][R8.64+-0x4] ;  /* 0xfffffc04080a7981 */ /* 0x000ea8000c1e1900 */
[----:B--2---:R1:W-:Y:S01]  /*0260*/  STS [R13+0x48], R10 ;  /* 0x0000480a0d007388 */ /* 0x0043e20000000800 */
[----:B------:R-:W-:Y:S05]  /*0270*/  BRA `(.L_x_15) ;  /* 0x0000000000047947 */ /* 0x000fea0003800000 */
.L_x_16:
[----:B------:R2:W-:Y:S02]  /*0280*/  STS [R13+0x48], RZ ;  /* 0x000048ff0d007388 */ /* 0x0005e40000000800 */
.L_x_15:
[----:B------:R-:W-:Y:S05]  /*0290*/  BSYNC.RECONVERGENT B0 ;  /* 0x0000000000007941 */ /* 0x000fea0003800200 */
.L_x_14:
[----:B-12---:R-:W-:Y:S01]  /*02a0*/  IADD3 R13, PT, PT, R17, -0x1, RZ ;  /* 0xffffffff110d7810 */ /* 0x006fe20007ffe0ff */
[----:B------:R-:W-:Y:S03]  /*02b0*/  BSSY.RECONVERGENT B0, `(.L_x_17) ;  /* 0x000000b000007945 */ /* 0x000fe60003800200 */
[----:B------:R-:W-:-:S13]  /*02c0*/  ISETP.NE.AND P1, PT, R6, R13, PT ;  /* 0x0000000d0600720c */ /* 0x000fda0003f25270 */
[----:B------:R-:W-:Y:S05]  /*02d0*/  @P1 BRA `(.L_x_18) ;  /* 0x0000000000201947 */ /* 0x000fea0003800000 */
[----:B------:R-:W-:Y:S01]  /*02e0*/  VIADD R10, R2, 0x1 ;  /* 0x00000001020a7836 */ /* 0x000fe20000000000 */
[----:B------:R-:W-:-:S04]  /*02f0*/  ISETP.GE.AND P1, PT, R5, UR7, PT ;  /* 0x0000000705007c0c */ /* 0x000fc8000bf26270 */
[----:B------:R-:W-:-:S13]  /*0300*/  ISETP.GE.OR P1, PT, R10, UR6, P1 ;  /* 0x000000060a007c0c */ /* 0x000fda0008f26670 */
[----:B------:R-:W-:Y:S05]  /*0310*/  @P1 BRA `(.L_x_19) ;  /* 0x00000000000c1947 */ /* 0x000fea0003800000 */
[----:B------:R-:W2:Y:S04]  /*0320*/  LDG.E R9, desc[UR4][R8.64+0x4] ;  /* 0x0000040408097981 */ /* 0x000ea8000c1e1900 */
[----:B--2---:R2:W-:Y:S01]  /*0330*/  STS [R4+0x50], R9 ;  /* 0x0000500904007388 */ /* 0x0045e20000000800 */
[----:B------:R-:W-:Y:S05]  /*0340*/  BRA `(.L_x_18) ;  /* 0x0000000000047947 */ /* 0x000fea0003800000 */
.L_x_19:
[----:B------:R1:W-:Y:S02]  /*0350*/  STS [R4+0x50], RZ ;  /* 0x000050ff04007388 */ /* 0x0003e40000000800 */
.L_x_18:
[----:B------:R-:W-:Y:S05]  /*0360*/  BSYNC.RECONVERGENT B0 ;  /* 0x0000000000007941 */ /* 0x000fea0003800200 */
.L_x_17:
[----:B------:R-:W-:Y:S01]  /*0370*/  ISETP.NE.AND P1, PT, R0, RZ, PT ;  /* 0x000000ff0000720c */ /* 0x000fe20003f25270 */
[----:B------:R-:W-:-:S12]  /*0380*/  BSSY.RECONVERGENT B0, `(.L_x_20) ;  /* 0x000000f000007945 */ /* 0x000fd80003800200 */
[----:B------:R-:W-:Y:S05]  /*0390*/  @P1 BRA `(.L_x_21) ;  /* 0x0000000000341947 */ /* 0x000fea0003800000 */
[----:B------:R-:W-:-:S04]  /*03a0*/  ISETP.GE.AND P1, PT, R2, UR6, PT ;  /* 0x0000000602007c0c */ /* 0x000fc8000bf26270 */
[----:B------:R-:W-:-:S13]  /*03b0*/  ISETP.EQ.OR P1, PT, R5, RZ, P1 ;  /* 0x000000ff0500720c */ /* 0x000fda0000f22670 */
[----:B------:R-:W-:Y:S05]  /*03c0*/  @P1 BRA `(.L_x_22) ;  /* 0x0000000000201947 */ /* 0x000fea0003800000 */
[----:B--2---:R-:W2:Y:S01]  /*03d0*/  LDC.64 R8, c[0x0][0x380] ;  /* 0x0000e000ff087b82 */ /* 0x004ea20000000a00 */
[----:B------:R-:W-:-:S05]  /*03e0*/  IADD3 R13, PT, PT, R5, -0x1, RZ ;  /* 0xffffffff050d7810 */ /* 0x000fca0007ffe0ff */
[----:B------:R-:W-:-:S04]  /*03f0*/  IMAD R13, R13, UR6, R2 ;  /* 0x000000060d0d7c24 */ /* 0x000fc8000f8e0202 */
[----:B--2---:R-:W-:-:S06]  /*0400*/  IMAD.WIDE R8, R13, 0x4, R8 ;  /* 0x000000040d087825 */ /* 0x004fcc00078e0208 */
[----:B------:R-:W2:Y:S01]  /*0410*/  LDG.E R8, desc[UR4][R8.64] ;  /* 0x0000000408087981 */ /* 0x000ea2000c1e1900 */
[----:B------:R-:W-:-:S05]  /*0420*/  IMAD R11, R6, 0x4, R11 ;  /* 0x00000004060b7824 */ /* 0x000fca00078e020b */
[----:B--2---:R3:W-:Y:S01]  /*0430*/  STS [R11+0x4], R8 ;  /* 0x000004080b007388 */ /* 0x0047e20000000800 */
[----:B------:R-:W-:Y:S05]  /*0440*/  BRA `(.L_x_21) ;  /* 0x0000000000087947 */ /* 0x000fea0003800000 */
.L_x_22:
[----:B------:R-:W-:-:S05]  /*0450*/  LEA R6, R6, R11, 0x2 ;  /* 0x0000000b06067211 */ /* 0x000fca00078e10ff */
[----:B------:R4:W-:Y:S02]  /*0460*/  STS [R6+0x4], RZ ;  /* 0x000004ff06007388 */ /* 0x0009e40000000800 */
.L_x_21:
[----:B------:R-:W-:Y:S05]  /*0470*/  BSYNC.RECONVERGENT B0 ;  /* 0x0000000000007941 */ /* 0x000fea0003800200 */
.L_x_20:
[----:B------:R-:W-:Y:S01]  /*0480*/  VIADD R7, R7, 0xffffffff ;  /* 0xffffffff07077836 */ /* 0x000fe20000000000 */
[----:B------:R-:W-:Y:S04]  /*0490*/  BSSY.RECONVERGENT B0, `(.L_x_23) ;  /* 0x000000e000007945 */ /* 0x000fe80003800200 */
[----:B------:R-:W-:-:S13]  /*04a0*/  ISETP.NE.AND P1, PT, R0, R7, PT ;  /* 0x000000070000720c */ /* 0x000fda0003f25270 */
[----:B------:R-:W-:Y:S05]  /*04b0*/  @P1 BRA `(.L_x_24) ;  /* 0x00000000002c1947 */ /* 0x000fea0003800000 */
[----:B------:R-:W-:-:S04]  /*04c0*/  IADD3 R5, PT, PT, R5, 0x1, RZ ;  /* 0x0000000105057810 */ /* 0x000fc80007ffe0ff */
[----:B------:R-:W-:-:S04]  /*04d0*/  ISETP.GE.AND P1, PT, R5, UR7, PT ;  /* 0x0000000705007c0c */ /* 0x000fc8000bf26270 */
[----:B------:R-:W-:-:S13]  /*04e0*/  ISETP.GE.OR P1, PT, R2, UR6, P1 ;  /* 0x0000000602007c0c */ /* 0x000fda0008f26670 */
[----:B------:R-:W-:Y:S05]  /*04f0*/  @P1 BRA `(.L_x_25) ;  /* 0x0000000000181947 */ /* 0x000fea0003800000 */
[----:B----4-:R-:W4:Y:S01]  /*0500*/  LDC.64 R6, c[0x0][0x380] ;  /* 0x0000e000ff067b82 */ /* 0x010f220000000a00 */
[----:B------:R-:W-:-:S04]  /*0510*/  IMAD R5, R5, UR6, R2 ;  /* 0x0000000605057c24 */ /* 0x000fc8000f8e0202 */
[----:B----4-:R-:W-:-:S06]  /*0520*/  IMAD.WIDE R6, R5, 0x4, R6 ;  /* 0x0000000405067825 */ /* 0x010fcc00078e0206 */
[----:B------:R-:W4:Y:S04]  /*0530*/  LDG.E R7, desc[UR4][R6.64] ;  /* 0x0000000406077981 */ /* 0x000f28000c1e1900 */
[----:B----4-:R4:W-:Y:S01]  /*0540*/  STS [R4+0x94], R7 ;  /* 0x0000940704007388 */ /* 0x0109e20000000800 */
[----:B------:R-:W-:Y:S05]  /*0550*/  BRA `(.L_x_24) ;  /* 0x0000000000047947 */ /* 0x000fea0003800000 */
.L_x_25:
[----:B------:R0:W-:Y:S02]  /*0560*/  STS [R4+0x94], RZ ;  /* 0x000094ff04007388 */ /* 0x0001e40000000800 */
.L_x_24:
[----:B------:R-:W-:Y:S05]  /*0570*/  BSYNC.RECONVERGENT B0 ;  /* 0x0000000000007941 */ /* 0x000fea0003800200 */
.L_x_23:
[----:B------:R-:W-:Y:S06]  /*0580*/  BAR.SYNC.DEFER_BLOCKING 0x0 ;  /* 0x0000000000007b1d */ /* 0x000fec0000010000 */
[----:B------:R-:W-:Y:S05]  /*0590*/  @!P0 EXIT ;  /* 0x000000000000894d */ /* 0x000fea0003800000 */
[----:B------:R-:W5:Y:S01]  /*05a0*/  LDS R0, [R4] ;  /* 0x0000000004007984 */ /* 0x000f620000000800 */
[----:B------:R-:W5:Y:S01]  /*05b0*/  LDCU.128 UR8, c[0x3][URZ] ;  /* 0x00c00000ff0877ac */ /* 0x000f620008000c00 */
[----:B----4-:R-:W4:Y:S01]  /*05c0*/  LDC.64 R6, c[0x0][0x388] ;  /* 0x0000e200ff067b82 */ /* 0x010f220000000a00 */
[----:B------:R-:W-:Y:S01]  /*05d0*/  IMAD.IADD R3, R2, 0x1, R3 ;  /* 0x0000000102037824 */ /* 0x000fe200078e0203 */
[----:B------:R-:W1:Y:S01]  /*05e0*/  LDS R5, [R4+0x4] ;  /* 0x0000040004057984 */ /* 0x000e620000000800 */
[----:B------:R-:W1:Y:S03]  /*05f0*/  LDCU.128 UR12, c[0x3][0x10] ;  /* 0x00c00200ff0c77ac */ /* 0x000e660008000c00 */
[----:B--2---:R-:W2:Y:S01]  /*0600*/  LDS R9, [R4+0x8] ;  /* 0x0000080004097984 */ /* 0x004ea20000000800 */
[----:B------:R-:W2:Y:S03]  /*0610*/  LDCU UR6, c[0x3][0x20] ;  /* 0x00c00400ff0677ac */ /* 0x000ea60008000800 */
[----:B---3--:R-:W3:Y:S04]  /*0620*/  LDS R11, [R4+0x48] ;  /* 0x00004800040b7984 */ /* 0x008ee80000000800 */
[----:B------:R-:W3:Y:S04]  /*0630*/  LDS R13, [R4+0x4c] ;  /* 0x00004c00040d7984 */ /* 0x000ee80000000800 */
[----:B0-----:R-:W0:Y:S04]  /*0640*/  LDS R15, [R4+0x50] ;  /* 0x00005000040f7984 */ /* 0x001e280000000800 */
[----:B------:R-:W0:Y:S01]  /*0650*/  LDS R17, [R4+0x90] ;  /* 0x0000900004117984 */ /* 0x000e220000000800 */
[----:B----4-:R-:W-:-:S03]  /*0660*/  IMAD.WIDE R6, R3, 0x4, R6 ;  /* 0x0000000403067825 */ /* 0x010fc600078e0206 */
[----:B------:R-:W4:Y:S04]  /*0670*/  LDS R19, [R4+0x94] ;  /* 0x0000940004137984 */ /* 0x000f280000000800 */
[----:B------:R-:W4:Y:S01]  /*0680*/  LDS R21, [R4+0x98] ;  /* 0x0000980004157984 */ /* 0x000f220000000800 */
[----:B-----5:R-:W-:-:S04]  /*0690*/  FFMA R0, R0, UR8, RZ ;  /* 0x0000000800007c23 */ /* 0x020fc800080000ff */
[----:B-1----:R-:W-:-:S04]  /*06a0*/  FFMA R0, R5, UR9, R0 ;  /* 0x0000000905007c23 */ /* 0x002fc80008000000 */
[----:B--2---:R-:W-:-:S04]  /*06b0*/  FFMA R0, R9, UR10, R0 ;  /* 0x0000000a09007c23 */ /* 0x004fc80008000000 */
[----:B---3--:R-:W-:-:S04]  /*06c0*/  FFMA R0, R11, UR11, R0 ;  /* 0x0000000b0b007c23 */ /* 0x008fc80008000000 */
[----:B------:R-:W-:-:S04]  /*06d0*/  FFMA R0, R13, UR12, R0 ;  /* 0x0000000c0d007c23 */ /* 0x000fc80008000000 */
[----:B0-----:R-:W-:-:S04]  /*06e0*/  FFMA R0, R15, UR13, R0 ;  /* 0x0000000d0f007c23 */ /* 0x001fc80008000000 */
[----:B------:R-:W-:-:S04]  /*06f0*/  FFMA R0, R17, UR14, R0 ;  /* 0x0000000e11007c23 */ /* 0x000fc80008000000 */
[----:B----4-:R-:W-:-:S04]  /*0700*/  FFMA R0, R19, UR15, R0 ;  /* 0x0000000f13007c23 */ /* 0x010fc80008000000 */
[----:B------:R-:W-:-:S05]  /*0710*/  FFMA R21, R21, UR6, R0 ;  /* 0x0000000615157c23 */ /* 0x000fca0008000000 */
[----:B------:R-:W-:Y:S01]  /*0720*/  STG.E desc[UR4][R6.64], R21 ;  /* 0x0000001506007986 */ /* 0x000fe2000c101904 */
[----:B------:R-:W-:Y:S05]  /*0730*/  EXIT ;  /* 0x000000000000794d */ /* 0x000fea0003800000 */
.L_x_26:
        /* <DEDUP_REMOVED lines=12> */
.L_x_37:


//--------------------- .text._Z18calculateDistancesPfS_S_S_S_i --------------------------
	.section	.text._Z18calculateDistancesPfS_S_S_S_i,"ax",@progbits
	.align	128
        .global         _Z18calculateDistancesPfS_S_S_S_i
        .type           _Z18calculateDistancesPfS_S_S_S_i,@function
        .size           _Z18calculateDistancesPfS_S_S_S_i,(.L_x_34 - _Z18calculateDistancesPfS_S_S_S_i)
        .other          _Z18calculateDistancesPfS_S_S_S_i,@"STO_CUDA_ENTRY STV_DEFAULT"
_Z18calculateDistancesPfS_S_S_S_i:
.text._Z18calculateDistancesPfS_S_S_S_i:
        /* <DEDUP_REMOVED lines=9> */
[----:B------:R-:W1:Y:S07]  /*0090*/  LDCU.64 UR4, c[0x0][0x358] ;  /* 0x00006b00ff0477ac */ /* 0x000e6e0008000a00 */
[----:B------:R-:W2:Y:S08]  /*00a0*/  LDC.64 R10, c[0x0][0x398] ;  /* 0x0000e600ff0a7b82 */ /* 0x000eb00000000a00 */
[----:B------:R-:W3:Y:S08]  /*00b0*/  LDC.64 R4, c[0x0][0x380] ;  /* 0x0000e000ff047b82 */ /* 0x000ef00000000a00 */
[----:B------:R-:W4:Y:S01]  /*00c0*/  LDC.64 R8, c[0x0][0x390] ;  /* 0x0000e400ff087b82 */ /* 0x000f220000000a00 */
[----:B0-----:R-:W-:-:S06]  /*00d0*/  IMAD.WIDE R6, R2, 0x4, R6 ;  /* 0x0000000402067825 */ /* 0x001fcc00078e0206 */
[----:B-1----:R-:W5:Y:S01]  /*00e0*/  LDG.E R6, desc[UR4][R6.64] ;  /* 0x0000000406067981 */ /* 0x002f62000c1e1900 */
[----:B--2---:R-:W-:-:S06]  /*00f0*/  IMAD.WIDE R10, R2, 0x4, R10 ;  /* 0x00000004020a7825 */ /* 0x004fcc00078e020a */
[----:B------:R-:W5:Y:S01]  /*0100*/  LDG.E R11, desc[UR4][R10.64] ;  /* 0x000000040a0b7981 */ /* 0x000f62000c1e1900 */
[----:B---3--:R-:W-:-:S06]  /*0110*/  IMAD.WIDE R4, R2, 0x4, R4 ;  /* 0x0000000402047825 */ /* 0x008fcc00078e0204 */
[----:B------:R-:W2:Y:S01]  /*0120*/  LDG.E R4, desc[UR4][R4.64] ;  /* 0x0000000404047981 */ /* 0x000ea2000c1e1900 */
[----:B----4-:R-:W-:-:S06]  /*0130*/  IMAD.WIDE R8, R2, 0x4, R8 ;  /* 0x0000000402087825 */ /* 0x010fcc00078e0208 */
[----:B------:R-:W2:Y:S01]  /*0140*/  LDG.E R9, desc[UR4][R8.64] ;  /* 0x0000000408097981 */ /* 0x000ea2000c1e1900 */
[----:B------:R-:W-:Y:S01]  /*0150*/  BSSY.RECONVERGENT B0, `(.L_x_27) ;  /* 0x0000011000007945 */ /* 0x000fe20003800200 */
[----:B-----5:R-:W-:-:S04]  /*0160*/  FADD R3, -R6, R11 ;  /* 0x0000000b06037221 */ /* 0x020fc80000000100 */
[----:B------:R-:W-:Y:S01]  /*0170*/  FMUL R3, R3, R3 ;  /* 0x0000000303037220 */ /* 0x000fe20000400000 */
[----:B--2---:R-:W-:-:S04]  /*0180*/  FADD R0, -R4, R9 ;  /* 0x0000000904007221 */ /* 0x004fc80000000100 */
[----:B------:R-:W-:-:S05]  /*0190*/  FFMA R0, R0, R0, R3 ;  /* 0x0000000000007223 */ /* 0x000fca0000000003 */
[----:B------:R-:W-:Y:S01]  /*01a0*/  IADD3 R12, PT, PT, R0, -0xd000000, RZ ;  /* 0xf3000000000c7810 */ /* 0x000fe20007ffe0ff */
[----:B------:R0:W1:Y:S03]  /*01b0*/  MUFU.RSQ R3, R0 ;  /* 0x0000000000037308 */ /* 0x0000660000001400 */
[----:B------:R-:W-:-:S13]  /*01c0*/  ISETP.GT.U32.AND P0, PT, R12, 0x727fffff, PT ;  /* 0x727fffff0c00780c */ /* 0x000fda0003f04070 */
[----:B0-----:R-:W-:Y:S05]  /*01d0*/  @!P0 BRA `(.L_x_28) ;  /* 0x0000000000108947 */ /* 0x001fea0003800000 */
[----:B------:R-:W-:-:S07]  /*01e0*/  MOV R8, 0x200 ;  /* 0x0000020000087802 */ /* 0x000fce0000000f00 */
[----:B-1----:R-:W-:Y:S05]  /*01f0*/  CALL.REL.NOINC `($__internal_2_$__cuda_sm20_sqrt_rn_f32_slowpath) ;  /* 0x00000000002c7944 */ /* 0x002fea0003c00000 */
[----:B------:R-:W-:Y:S01]  /*0200*/  MOV R7, R3 ;  /* 0x0000000300077202 */ /* 0x000fe20000000f00 */
[----:B------:R-:W-:Y:S06]  /*0210*/  BRA `(.L_x_29) ;  /* 0x0000000000107947 */ /* 0x000fec0003800000 */
.L_x_28:
[----:B-1----:R-:W-:Y:S01]  /*0220*/  FMUL.FTZ R7, R0, R3 ;  /* 0x0000000300077220 */ /* 0x002fe20000410000 */
[----:B------:R-:W-:-:S03]  /*0230*/  FMUL.FTZ R3, R3, 0.5 ;  /* 0x3f00000003037820 */ /* 0x000fc60000410000 */
[----:B------:R-:W-:-:S04]  /*0240*/  FFMA R0, -R7, R7, R0 ;  /* 0x0000000707007223 */ /* 0x000fc80000000100 */
[----:B------:R-:W-:-:S07]  /*0250*/  FFMA R7, R0, R3, R7 ;  /* 0x0000000300077223 */ /* 0x000fce0000000007 */
.L_x_29:
[----:B------:R-:W-:Y:S05]  /*0260*/  BSYNC.RECONVERGENT B0 ;  /* 0x0000000000007941 */ /* 0x000fea0003800200 */
.L_x_27:
[----:B------:R-:W0:Y:S02]  /*0270*/  LDC.64 R4, c[0x0][0x3a0] ;  /* 0x0000e800ff047b82 */ /* 0x000e240000000a00 */
[----:B0-----:R-:W-:-:S05]  /*0280*/  IMAD.WIDE R2, R2, 0x4, R4 ;  /* 0x0000000402027825 */ /* 0x001fca00078e0204 */
[----:B------:R-:W-:Y:S01]  /*0290*/  STG.E desc[UR4][R2.64], R7 ;  /* 0x0000000702007986 */ /* 0x000fe2000c101904 */
[----:B------:R-:W-:Y:S05]  /*02a0*/  EXIT ;  /* 0x000000000000794d */ /* 0x000fea0003800000 */
        .weak           $__internal_2_$__cuda_sm20_sqrt_rn_f32_slowpath
        .type           $__internal_2_$__cuda_sm20_sqrt_rn_f32_slowpath,@function
        .size           $__internal_2_$__cuda_sm20_sqrt_rn_f32_slowpath,(.L_x_34 - $__internal_2_$__cuda_sm20_sqrt_rn_f32_slowpath)
$__internal_2_$__cuda_sm20_sqrt_rn_f32_slowpath:
        /* <DEDUP_REMOVED lines=19> */
.L_x_30:
[----:B------:R-:W-:Y:S01]  /*03e0*/  HFMA2 R5, -RZ, RZ, 0, 0 ;  /* 0x00000000ff057431 */ /* 0x000fe200000001ff */
[----:B------:R-:W-:-:S04]  /*03f0*/  MOV R4, R8 ;  /* 0x0000000800047202 */ /* 0x000fc80000000f00 */
[----:B------:R-:W-:Y:S05]  /*0400*/  RET.REL.NODEC R4 `(_Z18calculateDistancesPfS_S_S_S_i) ;  /* 0xfffffff804fc7950 */ /* 0x000fea0003c3ffff */
.L_x_31:
        /* <DEDUP_REMOVED lines=15> */
.L_x_34:


//--------------------- .nv.shared.reserved.0     --------------------------
	.section	.nv.shared.reserved.0,"aw",@nobits
	.weak		__nv_reservedSMEM_offset_0_alias
	.size		__nv_reservedSMEM_offset_0_alias, 0, 64
	.other		__nv_reservedSMEM_offset_0_alias,@"STO_CUDA_RESERVED_SHARED STV_DEFAULT"
__nv_reservedSMEM_offset_0_alias:
	.zero		0
	.zero		64


//--------------------- .nv.shared._Z12gaussianBlurPfS_ii --------------------------
	.section	.nv.shared._Z12gaussianBlurPfS_ii,"aw",@nobits
	.sectionflags	@""
	.align	4
.nv.shared._Z12gaussianBlurPfS_ii:
	.zero		2320


//--------------------- .nv.constant0._Z16normalizeVectorsPfS_S_S_i --------------------------
	.section	.nv.constant0._Z16normalizeVectorsPfS_S_S_i,"a",@progbits
	.sectionflags	@""
	.align	4
.nv.constant0._Z16normalizeVectorsPfS_S_S_i:
	.zero		932


//--------------------- .nv.constant0._Z18activationFunctionPfS_i --------------------------
	.section	.nv.constant0._Z18activationFunctionPfS_i,"a",@progbits
	.sectionflags	@""
	.align	4
.nv.constant0._Z18activationFunctionPfS_i:
	.zero		916


//--------------------- .nv.constant0._Z12gaussianBlurPfS_ii --------------------------
	.section	.nv.constant0._Z12gaussianBlurPfS_ii,"a",@progbits
	.sectionflags	@""
	.align	4
.nv.constant0._Z12gaussianBlurPfS_ii:
	.zero		920


//--------------------- .nv.constant0._Z18calculateDistancesPfS_S_S_S_i --------------------------
	.section	.nv.constant0._Z18calculateDistancesPfS_S_S_S_i,"a",@progbits
	.sectionflags	@""
	.align	4
.nv.constant0._Z18calculateDistancesPfS_S_S_S_i:
	.zero		940


//--------------------- SYMBOLS --------------------------

	.type		.nv.reservedSmem.offset0,@object
	.size		.nv.reservedSmem.offset0,0x4
	.type		.nv.reservedSmem.cap,@object
	.size		.nv.reservedSmem.cap,0x4
